def matmul_kernel(
    a_ptr,
    b_ptr,
    c_ptr,
    M,
    N,
    K,
    stride_am,
    stride_ak,
    stride_bk,
    stride_bn,
    stride_cm,
    stride_cn,
    BLOCK_M: tl.constexpr,
    BLOCK_N: tl.constexpr,
    BLOCK_K: tl.constexpr,
    GROUP_M: tl.constexpr,
):
    pid = tl.program_id(axis=0)
    num_pid_m = tl.cdiv(M, BLOCK_M)
    num_pid_n = tl.cdiv(N, BLOCK_N)
    num_pid_in_group = GROUP_M * num_pid_n
    group_id = pid // num_pid_in_group
    first_pid_m = group_id * GROUP_M
    group_size_m = min(num_pid_m - first_pid_m, GROUP_M)
    pid_m = first_pid_m + ((pid % num_pid_in_group) % group_size_m)
    pid_n = (pid % num_pid_in_group) // group_size_m

    offs_am = (pid_m * BLOCK_M + tl.arange(0, BLOCK_M)) % M
    offs_bn = (pid_n * BLOCK_N + tl.arange(0, BLOCK_N)) % N
    offs_k = tl.arange(0, BLOCK_K)
    a_ptrs = a_ptr + offs_am[:, None] * stride_am + offs_k[None, :] * stride_ak
    b_ptrs = b_ptr + offs_k[:, None] * stride_bk + offs_bn[None, :] * stride_bn

    acc = tl.zeros((BLOCK_M, BLOCK_N), dtype=tl.float32)
    for kk in range(0, tl.cdiv(K, BLOCK_K)):
        a = tl.load(a_ptrs, mask=offs_k[None, :] < K - kk * BLOCK_K, other=0.0)
        b = tl.load(b_ptrs, mask=offs_k[:, None] < K - kk * BLOCK_K, other=0.0)
        acc = tl.dot(a, b, acc)
        a_ptrs += BLOCK_K * stride_ak
        b_ptrs += BLOCK_K * stride_bk

    c = acc.to(c_ptr.dtype.element_ty)
    offs_cm = pid_m * BLOCK_M + tl.arange(0, BLOCK_M)
    offs_cn = pid_n * BLOCK_N + tl.arange(0, BLOCK_N)
    c_ptrs = c_ptr + offs_cm[:, None] * stride_cm + offs_cn[None, :] * stride_cn
    mask = (offs_cm[:, None] < M) & (offs_cn[None, :] < N)
    tl.store(c_ptrs, c, mask=mask)

# config = {"BLOCK_K": 128, "BLOCK_M": 64, "BLOCK_N": 128, "GROUP_M": 8, "arch": "sm_100", "dtype": "bf16", "num_ctas": 1, "num_stages": 3, "num_warps": 16}
# arch = sm_100


// ===== COMPILED SASS (sm_100a) =====

	.target	sm_100a

	.elftype	@"ET_EXEC"


//--------------------- .note.nv.tkinfo           --------------------------
	.section	.note.nv.tkinfo,"",@"SHT_NOTE"
	.sectionflags	@"SHF_NOTE_NV_TKINFO"
	.tkinfo
        /*0018*/ 	.word	0x00000081
        /*0030*/ 	.string	""
        /*0030*/ 	.string	"ptxas-blackwell"
        /*0030*/ 	.string	"Cuda compilation tools, release 12.9, V12.9.86"
        /*0030*/ 	.string	"Build cuda_12.9.r12.9/compiler.36037853_0"
        /*0030*/ 	.string	"-v  -suppress-debug-info  -lineinfo  -arch sm_100a "



//--------------------- .note.nv.cuver            --------------------------
	.section	.note.nv.cuver,"",@"SHT_NOTE"
	.sectionflags	@"SHF_NOTE_NV_CUVER"
        /*0018*/ 	.short	0x0001
        /*001a*/ 	.short	0x0064
        /*001c*/ 	.short	0x0001
        /*001e*/ 	.short	0x0000
        /*0020*/ 	.short	0x0001
        /*0022*/ 	.short	0x0000


//--------------------- .nv.info                  --------------------------
	.section	.nv.info,"",@"SHT_CUDA_INFO"
	.align	4


	//----- nvinfo : EIATTR_REGCOUNT
	.align		4
        /*0000*/ 	.byte	0x04, 0x2f
        /*0002*/ 	.short	(.L_1 - .L_0)
	.align		4
.L_0:
        /*0004*/ 	.word	index@(matmul_kernel)
        /*0008*/ 	.word	0x00000080


	//----- nvinfo : EIATTR_FRAME_SIZE
	.align		4
.L_1:
        /*000c*/ 	.byte	0x04, 0x11
        /*000e*/ 	.short	(.L_3 - .L_2)
	.align		4
.L_2:
        /*0010*/ 	.word	index@(matmul_kernel)
        /*0014*/ 	.word	0x00000058


	//----- nvinfo : EIATTR_MIN_STACK_SIZE
	.align		4
.L_3:
        /*0018*/ 	.byte	0x04, 0x12
        /*001a*/ 	.short	(.L_5 - .L_4)
	.align		4
.L_4:
        /*001c*/ 	.word	index@(matmul_kernel)
        /*0020*/ 	.word	0x00000058
.L_5:


//--------------------- .nv.info.matmul_kernel    --------------------------
	.section	.nv.info.matmul_kernel,"",@"SHT_CUDA_INFO"
	.sectionflags	@""
	.align	4


	//----- nvinfo : EIATTR_CUDA_API_VERSION
	.align		4
        /*0000*/ 	.byte	0x04, 0x37
        /*0002*/ 	.short	(.L_7 - .L_6)
.L_6:
        /*0004*/ 	.word	0x00000081


	//----- nvinfo : EIATTR_KPARAM_INFO
	.align		4
.L_7:
        /*0008*/ 	.byte	0x04, 0x17
        /*000a*/ 	.short	(.L_9 - .L_8)
.L_8:
        /*000c*/ 	.word	0x00000000
        /*0010*/ 	.short	0x000d
        /*0012*/ 	.short	0x0048
        /*0014*/ 	.byte	0x00, 0xf4, 0x21, 0x00


	//----- nvinfo : EIATTR_KPARAM_INFO
	.align		4
.L_9:
        /*0018*/ 	.byte	0x04, 0x17
        /*001a*/ 	.short	(.L_11 - .L_10)
.L_10:
        /*001c*/ 	.word	0x00000000
        /*0020*/ 	.short	0x000c
        /*0022*/ 	.short	0x0040
        /*0024*/ 	.byte	0x00, 0xf4, 0x21, 0x00


	//----- nvinfo : EIATTR_KPARAM_INFO
	.align		4
.L_11:
        /*0028*/ 	.byte	0x04, 0x17
        /*002a*/ 	.short	(.L_13 - .L_12)
.L_12:
        /*002c*/ 	.word	0x00000000
        /*0030*/ 	.short	0x000b
        /*0032*/ 	.short	0x0038
        /*0034*/ 	.byte	0x00, 0xf0, 0x11, 0x00


	//----- nvinfo : EIATTR_KPARAM_INFO
	.align		4
.L_13:
        /*0038*/ 	.byte	0x04, 0x17
        /*003a*/ 	.short	(.L_15 - .L_14)
.L_14:
        /*003c*/ 	.word	0x00000000
        /*0040*/ 	.short	0x000a
        /*0042*/ 	.short	0x0034
        /*0044*/ 	.byte	0x00, 0xf0, 0x11, 0x00


	//----- nvinfo : EIATTR_KPARAM_INFO
	.align		4
.L_15:
        /*0048*/ 	.byte	0x04, 0x17
        /*004a*/ 	.short	(.L_17 - .L_16)
.L_16:
        /*004c*/ 	.word	0x00000000
        /*0050*/ 	.short	0x0009
        /*0052*/ 	.short	0x0030
        /*0054*/ 	.byte	0x00, 0xf0, 0x11, 0x00


	//----- nvinfo : EIATTR_KPARAM_INFO
	.align		4
.L_17:
        /*0058*/ 	.byte	0x04, 0x17
        /*005a*/ 	.short	(.L_19 - .L_18)
.L_18:
        /*005c*/ 	.word	0x00000000
        /*0060*/ 	.short	0x0008
        /*0062*/ 	.short	0x002c
        /*0064*/ 	.byte	0x00, 0xf0, 0x11, 0x00


	//----- nvinfo : EIATTR_KPARAM_INFO
	.align		4
.L_19:
        /*0068*/ 	.byte	0x04, 0x17
        /*006a*/ 	.short	(.L_21 - .L_20)
.L_20:
        /*006c*/ 	.word	0x00000000
        /*0070*/ 	.short	0x0007
        /*0072*/ 	.short	0x0028
        /*0074*/ 	.byte	0x00, 0xf0, 0x11, 0x00


	//----- nvinfo : EIATTR_KPARAM_INFO
	.align		4
.L_21:
        /*0078*/ 	.byte	0x04, 0x17
        /*007a*/ 	.short	(.L_23 - .L_22)
.L_22:
        /*007c*/ 	.word	0x00000000
        /*0080*/ 	.short	0x0006
        /*0082*/ 	.short	0x0024
        /*0084*/ 	.byte	0x00, 0xf0, 0x11, 0x00


	//----- nvinfo : EIATTR_KPARAM_INFO
	.align		4
.L_23:
        /*0088*/ 	.byte	0x04, 0x17
        /*008a*/ 	.short	(.L_25 - .L_24)
.L_24:
        /*008c*/ 	.word	0x00000000
        /*0090*/ 	.short	0x0005
        /*0092*/ 	.short	0x0020
        /*0094*/ 	.byte	0x00, 0xf0, 0x11, 0x00


	//----- nvinfo : EIATTR_KPARAM_INFO
	.align		4
.L_25:
        /*0098*/ 	.byte	0x04, 0x17
        /*009a*/ 	.short	(.L_27 - .L_26)
.L_26:
        /*009c*/ 	.word	0x00000000
        /*00a0*/ 	.short	0x0004
        /*00a2*/ 	.short	0x001c
        /*00a4*/ 	.byte	0x00, 0xf0, 0x11, 0x00


	//----- nvinfo : EIATTR_KPARAM_INFO
	.align		4
.L_27:
        /*00a8*/ 	.byte	0x04, 0x17
        /*00aa*/ 	.short	(.L_29 - .L_28)
.L_28:
        /*00ac*/ 	.word	0x00000000
        /*00b0*/ 	.short	0x0003
        /*00b2*/ 	.short	0x0018
        /*00b4*/ 	.byte	0x00, 0xf0, 0x11, 0x00


	//----- nvinfo : EIATTR_KPARAM_INFO
	.align		4
.L_29:
        /*00b8*/ 	.byte	0x04, 0x17
        /*00ba*/ 	.short	(.L_31 - .L_30)
.L_30:
        /*00bc*/ 	.word	0x00000000
        /*00c0*/ 	.short	0x0002
        /*00c2*/ 	.short	0x0010
        /*00c4*/ 	.byte	0x00, 0xf4, 0x21, 0x00


	//----- nvinfo : EIATTR_KPARAM_INFO
	.align		4
.L_31:
        /*00c8*/ 	.byte	0x04, 0x17
        /*00ca*/ 	.short	(.L_33 - .L_32)
.L_32:
        /*00cc*/ 	.word	0x00000000
        /*00d0*/ 	.short	0x0001
        /*00d2*/ 	.short	0x0008
        /*00d4*/ 	.byte	0x00, 0xf4, 0x21, 0x00


	//----- nvinfo : EIATTR_KPARAM_INFO
	.align		4
.L_33:
        /*00d8*/ 	.byte	0x04, 0x17
        /*00da*/ 	.short	(.L_35 - .L_34)
.L_34:
        /*00dc*/ 	.word	0x00000000
        /*00e0*/ 	.short	0x0000
        /*00e2*/ 	.short	0x0000
        /*00e4*/ 	.byte	0x00, 0xf4, 0x21, 0x00


	//----- nvinfo : EIATTR_SPARSE_MMA_MASK
	.align		4
.L_35:
        /*00e8*/ 	.byte	0x03, 0x50
        /*00ea*/ 	.short	0x0000


	//----- nvinfo : EIATTR_MAXREG_COUNT
	.align		4
        /*00ec*/ 	.byte	0x03, 0x1b
        /*00ee*/ 	.short	0x0080


	//----- nvinfo : EIATTR_NUM_BARRIERS
	.align		4
        /*00f0*/ 	.byte	0x02, 0x4c
        /*00f2*/ 	.byte	0x01
	.zero		1


	//----- nvinfo : EIATTR_ANNOTATIONS
	.align		4
        /*00f4*/ 	.byte	0x04, 0x55
        /*00f6*/ 	.short	(.L_37 - .L_36)


	//   ....[0]....
.L_36:
        /*00f8*/ 	.word	0x00000001
        /*00fc*/ 	.byte	0x90, 0x05, 0x00, 0x00, 0x01, 0x00, 0x00, 0x00, 0xb0, 0x05, 0x00, 0x00, 0x01, 0x00, 0x00, 0x00
        /* <DEDUP_REMOVED lines=19> */
        /*023c*/ 	.byte	0xe0, 0x48, 0x00, 0x00, 0x01, 0x00, 0x00, 0x00, 0x00, 0x49, 0x00, 0x00


	//----- nvinfo : EIATTR_VRC_CTA_INIT_COUNT
	.align		4
.L_37:
        /*0248*/ 	.byte	0x02, 0x4a
	.zero		1
	.zero		1


	//----- nvinfo : EIATTR_EXIT_INSTR_OFFSETS
	.align		4
        /*024c*/ 	.byte	0x04, 0x1c
        /*024e*/ 	.short	(.L_39 - .L_38)


	//   ....[0]....
.L_38:
        /*0250*/ 	.word	0x00005230


	//   ....[1]....
        /*0254*/ 	.word	0x00005260


	//----- nvinfo : EIATTR_REQNTID
	.align		4
.L_39:
        /*0258*/ 	.byte	0x04, 0x10
        /*025a*/ 	.short	(.L_41 - .L_40)
.L_40:
        /*025c*/ 	.word	0x00000200
        /*0260*/ 	.word	0x00000001
        /*0264*/ 	.word	0x00000001


	//----- nvinfo : EIATTR_CBANK_PARAM_SIZE
	.align		4
.L_41:
        /*0268*/ 	.byte	0x03, 0x19
        /*026a*/ 	.short	0x0050


	//----- nvinfo : EIATTR_PARAM_CBANK
	.align		4
        /*026c*/ 	.byte	0x04, 0x0a
        /*026e*/ 	.short	(.L_43 - .L_42)
	.align		4
.L_42:
        /*0270*/ 	.word	index@(.nv.constant0.matmul_kernel)
        /*0274*/ 	.short	0x0380
        /*0276*/ 	.short	0x0050


	//----- nvinfo : EIATTR_SW_WAR
	.align		4
.L_43:
        /*0278*/ 	.byte	0x04, 0x36
        /*027a*/ 	.short	(.L_45 - .L_44)
.L_44:
        /*027c*/ 	.word	0x00000008
.L_45:


//--------------------- .nv.compat                --------------------------
	.section	.nv.compat,"",@"SHT_CUDA_COMPAT_INFO"
	.align	4
        /*0000*/ 	.byte	0x02, 0x02, 0x01, 0x00, 0x02, 0x05, 0x05, 0x00, 0x02, 0x03, 0x00, 0x00, 0x02, 0x06, 0x01, 0x00


//--------------------- .nv.callgraph             --------------------------
	.section	.nv.callgraph,"",@"SHT_CUDA_CALLGRAPH"
	.align	4
	.sectionentsize	8
	.align		4
        /*0000*/ 	.word	0x00000000
	.align		4
        /*0004*/ 	.word	0xffffffff
	.align		4
        /*0008*/ 	.word	0x00000000
	.align		4
        /*000c*/ 	.word	0xfffffffe
	.align		4
        /*0010*/ 	.word	0x00000000
	.align		4
        /*0014*/ 	.word	0xfffffffd
	.align		4
        /*0018*/ 	.word	0x00000000
	.align		4
        /*001c*/ 	.word	0xfffffffc


//--------------------- .text.matmul_kernel       --------------------------
	.section	.text.matmul_kernel,"ax",@progbits
	.align	128
        .global         matmul_kernel
        .type           matmul_kernel,@function
        .size           matmul_kernel,(.L_x_3 - matmul_kernel)
        .other          matmul_kernel,@"STO_CUDA_ENTRY STV_DEFAULT"
matmul_kernel:
.text.matmul_kernel:
[----:B------:R-:W0:Y:S08]  /*0000*/  LDC R1, c[0x0][0x37c] ;  /* 0x0000df00ff017b82 */ /* 0x000e300000000800 */
[----:B------:R-:W1:Y:S01]  /*0010*/  LDC.64 R20, c[0x0][0x398] ;  /* 0x0000e600ff147b82 */ /* 0x000e620000000a00 */
[----:B------:R-:W2:Y:S01]  /*0020*/  S2R R5, SR_CTAID.X ;  /* 0x0000000000057919 */ /* 0x000ea20000002500 */
[----:B------:R-:W3:Y:S01]  /*0030*/  LDCU UR4, c[0x0][0x3a0] ;  /* 0x00007400ff0477ac */ /* 0x000ee20008000800 */
[----:B0-----:R-:W-:Y:S01]  /*0040*/  VIADD R1, R1, 0xffffffa8 ;  /* 0xffffffa801017836 */ /* 0x001fe20000000000 */
[----:B------:R-:W-:-:S02]  /*0050*/  CS2R R56, SRZ ;  /* 0x0000000000387805 */ /* 0x000fc4000001ff00 */
[----:B------:R-:W-:Y:S02]  /*0060*/  CS2R R32, SRZ ;  /* 0x0000000000207805 */ /* 0x000fe4000001ff00 */
[----:B------:R-:W-:Y:S02]  /*0070*/  CS2R R58, SRZ ;  /* 0x00000000003a7805 */ /* 0x000fe4000001ff00 */
[----:B------:R-:W-:Y:S01]  /*0080*/  CS2R R34, SRZ ;  /* 0x0000000000227805 */ /* 0x000fe2000001ff00 */
[----:B------:R-:W0:Y:S01]  /*0090*/  S2UR UR6, SR_CgaCtaId ;  /* 0x00000000000679c3 */ /* 0x000e220000008800 */
[----:B------:R-:W-:Y:S01]  /*00a0*/  UMOV UR5, 0x400 ;  /* 0x0000040000057882 */ /* 0x000fe20000000000 */
[----:B------:R-:W4:Y:S01]  /*00b0*/  LDCU.64 UR8, c[0x0][0x358] ;  /* 0x00006b00ff0877ac */ /* 0x000f220008000a00 */
[----:B---3--:R-:W-:Y:S01]  /*00c0*/  UIADD3 UR4, UPT, UPT, UR4, 0x7f, URZ ;  /* 0x0000007f04047890 */ /* 0x008fe2000fffe0ff */
[----:B-1----:R-:W-:-:S03]  /*00d0*/  VIADD R0, R21, 0x7f ;  /* 0x0000007f15007836 */ /* 0x002fc60000000000 */
[----:B------:R-:W-:Y:S02]  /*00e0*/  UISETP.GE.AND UP0, UPT, UR4, 0x80, UPT ;  /* 0x000000800400788c */ /* 0x000fe4000bf06270 */
[----:B------:R-:W-:Y:S01]  /*00f0*/  SHF.R.S32.HI R3, RZ, 0x1f, R0 ;  /* 0x0000001fff037819 */ /* 0x000fe20000011400 */
[----:B0-----:R-:W-:-:S03]  /*0100*/  ULEA UR5, UR6, UR5, 0x18 ;  /* 0x0000000506057291 */ /* 0x001fc6000f8ec0ff */
[----:B------:R-:W-:Y:S02]  /*0110*/  LEA.HI R3, R3, R0, RZ, 0x7 ;  /* 0x0000000003037211 */ /* 0x000fe400078f38ff */
[----:B--2---:R-:W-:Y:S02]  /*0120*/  IABS R8, R5 ;  /* 0x0000000500087213 */ /* 0x004fe40000000000 */
[----:B------:R-:W-:-:S05]  /*0130*/  SHF.R.S32.HI R3, RZ, 0x7, R3 ;  /* 0x00000007ff037819 */ /* 0x000fca0000011403 */
[----:B------:R-:W-:-:S05]  /*0140*/  IMAD.SHL.U32 R4, R3, 0x8, RZ ;  /* 0x0000000803047824 */ /* 0x000fca00078e00ff */
[-C--:B------:R-:W-:Y:S02]  /*0150*/  IABS R7, R4.reuse ;  /* 0x0000000400077213 */ /* 0x080fe40000000000 */
[----:B------:R-:W-:Y:S02]  /*0160*/  IABS R10, R4 ;  /* 0x00000004000a7213 */ /* 0x000fe40000000000 */
[----:B------:R-:W0:Y:S08]  /*0170*/  I2F.RP R0, R7 ;  /* 0x0000000700007306 */ /* 0x000e300000209400 */
[----:B0-----:R-:W0:Y:S02]  /*0180*/  MUFU.RCP R0, R0 ;  /* 0x0000000000007308 */ /* 0x001e240000001000 */
[----:B0-----:R-:W-:-:S02]  /*0190*/  VIADD R2, R0, 0xffffffe ;  /* 0x0ffffffe00027836 */ /* 0x001fc40000000000 */
[----:B------:R-:W-:-:S04]  /*01a0*/  IMAD.MOV R0, RZ, RZ, -R10 ;  /* 0x000000ffff007224 */ /* 0x000fc800078e0a0a */
[----:B------:R0:W1:Y:S02]  /*01b0*/  F2I.FTZ.U32.TRUNC.NTZ R3, R2 ;  /* 0x0000000200037305 */ /* 0x000064000021f000 */
[----:B0-----:R-:W-:Y:S02]  /*01c0*/  IMAD.MOV.U32 R2, RZ, RZ, RZ ;  /* 0x000000ffff027224 */ /* 0x001fe400078e00ff */
[----:B-1----:R-:W-:-:S04]  /*01d0*/  IMAD.MOV R6, RZ, RZ, -R3 ;  /* 0x000000ffff067224 */ /* 0x002fc800078e0a03 */
[----:B------:R-:W-:Y:S02]  /*01e0*/  IMAD R9, R6, R7, RZ ;  /* 0x0000000706097224 */ /* 0x000fe400078e02ff */
[----:B------:R-:W-:Y:S02]  /*01f0*/  IMAD.MOV.U32 R6, RZ, RZ, R8 ;  /* 0x000000ffff067224 */ /* 0x000fe400078e0008 */
[----:B------:R-:W-:-:S06]  /*0200*/  IMAD.HI.U32 R3, R3, R9, R2 ;  /* 0x0000000903037227 */ /* 0x000fcc00078e0002 */
[----:B------:R-:W-:-:S04]  /*0210*/  IMAD.HI.U32 R3, R3, R6, RZ ;  /* 0x0000000603037227 */ /* 0x000fc800078e00ff */
[----:B------:R-:W-:-:S05]  /*0220*/  IMAD R0, R3, R0, R6 ;  /* 0x0000000003007224 */ /* 0x000fca00078e0206 */
[----:B------:R-:W-:-:S13]  /*0230*/  ISETP.GT.U32.AND P1, PT, R7, R0, PT ;  /* 0x000000000700720c */ /* 0x000fda0003f24070 */
[----:B------:R-:W-:Y:S02]  /*0240*/  @!P1 IMAD.IADD R0, R0, 0x1, -R7 ;  /* 0x0000000100009824 */ /* 0x000fe400078e0a07 */
[----:B------:R-:W-:Y:S01]  /*0250*/  @!P1 VIADD R3, R3, 0x1 ;  /* 0x0000000103039836 */ /* 0x000fe20000000000 */
[----:B------:R-:W-:Y:S02]  /*0260*/  ISETP.NE.AND P1, PT, R4, RZ, PT ;  /* 0x000000ff0400720c */ /* 0x000fe40003f25270 */
[----:B------:R-:W-:Y:S02]  /*0270*/  ISETP.GE.U32.AND P0, PT, R0, R7, PT ;  /* 0x000000070000720c */ /* 0x000fe40003f06070 */
[----:B------:R-:W-:-:S04]  /*0280*/  LOP3.LUT R0, R5, R4, RZ, 0x3c, !PT ;  /* 0x0000000405007212 */ /* 0x000fc800078e3cff */
[----:B------:R-:W-:Y:S01]  /*0290*/  ISETP.GE.AND P2, PT, R0, RZ, PT ;  /* 0x000000ff0000720c */ /* 0x000fe20003f46270 */
[----:B------:R-:W-:-:S06]  /*02a0*/  VIADD R0, R20, 0x3f ;  /* 0x0000003f14007836 */ /* 0x000fcc0000000000 */
[----:B------:R-:W-:-:S04]  /*02b0*/  @P0 VIADD R3, R3, 0x1 ;  /* 0x0000000103030836 */ /* 0x000fc80000000000 */
[----:B------:R-:W-:Y:S01]  /*02c0*/  IMAD.MOV.U32 R2, RZ, RZ, R3 ;  /* 0x000000ffff027224 */ /* 0x000fe200078e0003 */
[----:B------:R-:W-:-:S03]  /*02d0*/  SHF.R.S32.HI R3, RZ, 0x1f, R0 ;  /* 0x0000001fff037819 */ /* 0x000fc60000011400 */
[----:B------:R-:W-:Y:S01]  /*02e0*/  @!P2 IMAD.MOV R2, RZ, RZ, -R2 ;  /* 0x000000ffff02a224 */ /* 0x000fe200078e0a02 */
[----:B------:R-:W-:Y:S02]  /*02f0*/  @!P1 LOP3.LUT R2, RZ, R4, RZ, 0x33, !PT ;  /* 0x00000004ff029212 */ /* 0x000fe400078e33ff */
[----:B------:R-:W-:-:S03]  /*0300*/  LEA.HI R3, R3, R0, RZ, 0x6 ;  /* 0x0000000003037211 */ /* 0x000fc600078f30ff */
[----:B------:R-:W-:Y:S02]  /*0310*/  IMAD.SHL.U32 R6, R2, 0x8, RZ ;  /* 0x0000000802067824 */ /* 0x000fe400078e00ff */
[----:B------:R-:W-:-:S03]  /*0320*/  IMAD.MOV R2, RZ, RZ, -R2 ;  /* 0x000000ffff027224 */ /* 0x000fc600078e0a02 */
[----:B------:R-:W-:Y:S01]  /*0330*/  LEA.HI.SX32 R3, R3, -R6, 0x1a ;  /* 0x8000000603037211 */ /* 0x000fe200078fd2ff */
[----:B------:R-:W-:-:S03]  /*0340*/  IMAD R8, R4, R2, R5 ;  /* 0x0000000204087224 */ /* 0x000fc600078e0205 */
[----:B------:R-:W-:-:S04]  /*0350*/  VIMNMX R11, PT, PT, R3, 0x8, PT ;  /* 0x00000008030b7848 */ /* 0x000fc80003fe0100 */
[-C--:B------:R-:W-:Y:S02]  /*0360*/  IABS R7, R11.reuse ;  /* 0x0000000b00077213 */ /* 0x080fe40000000000 */
[----:B------:R-:W-:Y:S02]  /*0370*/  IABS R4, R11 ;  /* 0x0000000b00047213 */ /* 0x000fe40000000000 */
[----:B------:R-:W0:Y:S08]  /*0380*/  I2F.RP R0, R7 ;  /* 0x0000000700007306 */ /* 0x000e300000209400 */
[----:B0-----:R-:W0:Y:S02]  /*0390*/  MUFU.RCP R0, R0 ;  /* 0x0000000000007308 */ /* 0x001e240000001000 */
[----:B0-----:R-:W-:-:S02]  /*03a0*/  VIADD R3, R0, 0xffffffe ;  /* 0x0ffffffe00037836 */ /* 0x001fc40000000000 */
[----:B------:R-:W-:Y:S02]  /*03b0*/  IMAD.MOV R0, RZ, RZ, -R4 ;  /* 0x000000ffff007224 */ /* 0x000fe400078e0a04 */
[----:B------:R-:W0:Y:S02]  /*03c0*/  S2R R4, SR_TID.X ;  /* 0x0000000000047919 */ /* 0x000e240000002100 */
[----:B------:R-:W1:Y:S02]  /*03d0*/  F2I.FTZ.U32.TRUNC.NTZ R3, R3 ;  /* 0x0000000300037305 */ /* 0x000e64000021f000 */
[----:B-1----:R-:W-:-:S04]  /*03e0*/  IMAD.MOV R9, RZ, RZ, -R3 ;  /* 0x000000ffff097224 */ /* 0x002fc800078e0a03 */
[----:B------:R-:W-:Y:S01]  /*03f0*/  IMAD.MOV.U32 R2, RZ, RZ, R9 ;  /* 0x000000ffff027224 */ /* 0x000fe200078e0009 */
[----:B------:R-:W-:-:S03]  /*0400*/  IABS R9, R8 ;  /* 0x0000000800097213 */ /* 0x000fc60000000000 */
[----:B------:R-:W-:Y:S02]  /*0410*/  IMAD R5, R2, R7, RZ ;  /* 0x0000000702057224 */ /* 0x000fe400078e02ff */
[----:B------:R-:W-:-:S04]  /*0420*/  IMAD.MOV.U32 R2, RZ, RZ, RZ ;  /* 0x000000ffff027224 */ /* 0x000fc800078e00ff */
[----:B------:R-:W-:Y:S01]  /*0430*/  IMAD.HI.U32 R2, R3, R5, R2 ;  /* 0x0000000503027227 */ /* 0x000fe200078e0002 */
[----:B0-----:R-:W-:-:S05]  /*0440*/  LOP3.LUT R3, R4, 0x3f, RZ, 0xc0, !PT ;  /* 0x0000003f04037812 */ /* 0x001fca00078ec0ff */
        /* <DEDUP_REMOVED lines=8> */
[----:B------:R-:W-:-:S07]  /*04d0*/  ISETP.GE.AND P2, PT, R0, RZ, PT ;  /* 0x000000ff0000720c */ /* 0x000fce0003f46270 */
[----:B------:R-:W-:-:S06]  /*04e0*/  @P0 VIADD R2, R2, 0x1 ;  /* 0x0000000102020836 */ /* 0x000fcc0000000000 */
[----:B------:R-:W-:Y:S01]  /*04f0*/  @!P2 IMAD.MOV R2, RZ, RZ, -R2 ;  /* 0x000000ffff02a224 */ /* 0x000fe200078e0a02 */
[----:B------:R-:W-:-:S05]  /*0500*/  @!P1 LOP3.LUT R2, RZ, R11, RZ, 0x33, !PT ;  /* 0x0000000bff029212 */ /* 0x000fca00078e33ff */
[----:B------:R-:W-:Y:S02]  /*0510*/  IMAD.MOV R0, RZ, RZ, -R2 ;  /* 0x000000ffff007224 */ /* 0x000fe400078e0a02 */
[----:B------:R-:W-:Y:S02]  /*0520*/  IMAD.SHL.U32 R14, R2, 0x80, RZ ;  /* 0x00000080020e7824 */ /* 0x000fe400078e00ff */
[----:B------:R-:W-:-:S04]  /*0530*/  IMAD R0, R11, R0, R8 ;  /* 0x000000000b007224 */ /* 0x000fc800078e0208 */
[----:B------:R-:W-:Y:S01]  /*0540*/  IMAD.IADD R0, R6, 0x1, R0 ;  /* 0x0000000106007824 */ /* 0x000fe200078e0200 */
[----:B------:R-:W-:-:S03]  /*0550*/  SHF.R.U32.HI R6, RZ, 0x6, R4 ;  /* 0x00000006ff067819 */ /* 0x000fc60000011604 */
[----:B------:R-:W-:Y:S01]  /*0560*/  IMAD R12, R0, 0x40, R3 ;  /* 0x00000040000c7824 */ /* 0x000fe200078e0203 */
[C---:B------:R-:W-:Y:S02]  /*0570*/  LOP3.LUT R3, R4.reuse, 0x180, RZ, 0xc0, !PT ;  /* 0x0000018004037812 */ /* 0x040fe400078ec0ff */
[----:B------:R-:W-:Y:S02]  /*0580*/  LOP3.LUT R0, R4, 0x7f, RZ, 0xc0, !PT ;  /* 0x0000007f04007812 */ /* 0x000fe400078ec0ff */
[----:B------:R0:W-:Y:S01]  /*0590*/  STL [R1+0x48], R12 ;  /* 0x0000480c01007387 */ /* 0x0001e20000100800 */
[----:B------:R-:W-:-:S03]  /*05a0*/  SGXT.U32 R6, R6, 0x3 ;  /* 0x000000030606781a */ /* 0x000fc60000000000 */
[----:B------:R0:W-:Y:S01]  /*05b0*/  STL [R1+0x8], R14 ;  /* 0x0000080e01007387 */ /* 0x0001e20000100800 */
[----:B----4-:R-:W-:Y:S05]  /*05c0*/  BRA.U !UP0, `(.L_x_0) ;  /* 0x0000004108c47547 */ /* 0x010fea000b800000 */
[----:B------:R-:W-:Y:S01]  /*05d0*/  IABS R10, R20 ;  /* 0x00000014000a7213 */ /* 0x000fe20000000000 */
[----:B------:R-:W-:Y:S01]  /*05e0*/  IMAD.MOV.U32 R4, RZ, RZ, RZ ;  /* 0x000000ffff047224 */ /* 0x000fe200078e00ff */
[----:B------:R-:W-:Y:S01]  /*05f0*/  IABS R2, R21 ;  /* 0x0000001500027213 */ /* 0x000fe20000000000 */
[----:B------:R-:W1:Y:S01]  /*0600*/  LDCU UR6, c[0x0][0x3a4] ;  /* 0x00007480ff0677ac */ /* 0x000e620008000800 */
[----:B------:R-:W2:Y:S01]  /*0610*/  I2F.RP R8, R10 ;  /* 0x0000000a00087306 */ /* 0x000ea20000209400 */
[----:B------:R-:W-:Y:S02]  /*0620*/  IABS R13, R12 ;  /* 0x0000000c000d7213 */ /* 0x000fe40000000000 */
[----:B------:R-:W-:Y:S02]  /*0630*/  CS2R R58, SRZ ;  /* 0x00000000003a7805 */ /* 0x000fe4000001ff00 */
[----:B------:R-:W-:Y:S02]  /*0640*/  LEA.HI R3, R3, R14, RZ, 0x19 ;  /* 0x0000000e03037211 */ /* 0x000fe400078fc8ff */
[----:B------:R-:W-:-:S02]  /*0650*/  CS2R R60, SRZ ;  /* 0x00000000003c7805 */ /* 0x000fc4000001ff00 */
[----:B------:R-:W-:Y:S02]  /*0660*/  ISETP.GE.AND P5, PT, R12, RZ, PT ;  /* 0x000000ff0c00720c */ /* 0x000fe40003fa6270 */
[----:B------:R-:W-:Y:S02]  /*0670*/  CS2R R62, SRZ ;  /* 0x00000000003e7805 */ /* 0x000fe4000001ff00 */
[----:B------:R-:W-:Y:S01]  /*0680*/  ISETP.NE.AND P3, PT, R20, RZ, PT ;  /* 0x000000ff1400720c */ /* 0x000fe20003f65270 */
[----:B------:R-:W3:Y:S01]  /*0690*/  I2F.RP R7, R2 ;  /* 0x0000000200077306 */ /* 0x000ee20000209400 */
[C---:B------:R-:W-:Y:S01]  /*06a0*/  VIADD R19, R3.reuse, 0x70 ;  /* 0x0000007003137836 */ /* 0x040fe20000000000 */
[----:B------:R-:W-:Y:S01]  /*06b0*/  IABS R34, R3 ;  /* 0x0000000300227213 */ /* 0x000fe20000000000 */
[C---:B------:R-:W-:Y:S01]  /*06c0*/  VIADD R22, R3.reuse, 0x6c ;  /* 0x0000006c03167836 */ /* 0x040fe20000000000 */
[----:B------:R-:W-:Y:S01]  /*06d0*/  CS2R R64, SRZ ;  /* 0x0000000000407805 */ /* 0x000fe2000001ff00 */
[C---:B------:R-:W-:Y:S01]  /*06e0*/  VIADD R24, R3.reuse, 0x64 ;  /* 0x0000006403187836 */ /* 0x040fe20000000000 */
[----:B0-----:R-:W-:Y:S01]  /*06f0*/  IABS R14, R19 ;  /* 0x00000013000e7213 */ /* 0x001fe20000000000 */
[C---:B------:R-:W-:Y:S01]  /*0700*/  VIADD R23, R3.reuse, 0x68 ;  /* 0x0000006803177836 */ /* 0x040fe20000000000 */
[----:B--2---:R-:W0:Y:S01]  /*0710*/  MUFU.RCP R8, R8 ;  /* 0x0000000800087308 */ /* 0x004e220000001000 */
[----:B------:R-:W-:Y:S01]  /*0720*/  IABS R15, R22 ;  /* 0x00000016000f7213 */ /* 0x000fe20000000000 */
[C---:B------:R-:W-:Y:S01]  /*0730*/  VIADD R26, R3.reuse, 0x5c ;  /* 0x0000005c031a7836 */ /* 0x040fe20000000000 */
[----:B------:R-:W-:Y:S01]  /*0740*/  CS2R R66, SRZ ;  /* 0x0000000000427805 */ /* 0x000fe2000001ff00 */
[C---:B------:R-:W-:Y:S01]  /*0750*/  VIADD R25, R3.reuse, 0x60 ;  /* 0x0000006003197836 */ /* 0x040fe20000000000 */
[----:B------:R-:W2:Y:S01]  /*0760*/  LDCU UR7, c[0x0][0x3a0] ;  /* 0x00007400ff0777ac */ /* 0x000ea20008000800 */
[C---:B------:R-:W-:Y:S01]  /*0770*/  VIADD R27, R3.reuse, 0x54 ;  /* 0x00000054031b7836 */ /* 0x040fe20000000000 */
[----:B------:R-:W-:Y:S01]  /*0780*/  IABS R18, R26 ;  /* 0x0000001a00127213 */ /* 0x000fe20000000000 */
[----:B---3--:R-:W-:Y:S01]  /*0790*/  MUFU.RCP R7, R7 ;  /* 0x0000000700077308 */ /* 0x008fe20000001000 */
[----:B------:R-:W-:Y:S01]  /*07a0*/  IABS R17, R25 ;  /* 0x0000001900117213 */ /* 0x000fe20000000000 */
[----:B------:R-:W-:-:S02]  /*07b0*/  VIADD R28, R3, 0x3c ;  /* 0x0000003c031c7836 */ /* 0x000fc40000000000 */
[C---:B------:R-:W-:Y:S02]  /*07c0*/  VIADD R30, R3.reuse, 0x34 ;  /* 0x00000034031e7836 */ /* 0x040fe40000000000 */
[C---:B------:R-:W-:Y:S01]  /*07d0*/  VIADD R32, R3.reuse, 0x30 ;  /* 0x0000003003207836 */ /* 0x040fe20000000000 */
[----:B------:R-:W-:Y:S01]  /*07e0*/  IABS R29, R28 ;  /* 0x0000001c001d7213 */ /* 0x000fe20000000000 */
[C---:B------:R-:W-:Y:S01]  /*07f0*/  VIADD R38, R3.reuse, 0x28 ;  /* 0x0000002803267836 */ /* 0x040fe20000000000 */
[----:B------:R-:W-:Y:S01]  /*0800*/  IABS R33, R30 ;  /* 0x0000001e00217213 */ /* 0x000fe20000000000 */
[----:B0-----:R-:W-:Y:S01]  /*0810*/  VIADD R9, R8, 0xffffffe ;  /* 0x0ffffffe08097836 */ /* 0x001fe20000000000 */
[----:B------:R-:W-:Y:S01]  /*0820*/  IABS R35, R32 ;  /* 0x0000002000237213 */ /* 0x000fe20000000000 */
[C---:B------:R-:W-:Y:S01]  /*0830*/  VIADD R36, R3.reuse, 0x2c ;  /* 0x0000002c03247836 */ /* 0x040fe20000000000 */
[----:B------:R-:W-:Y:S01]  /*0840*/  IABS R39, R38 ;  /* 0x0000002600277213 */ /* 0x000fe20000000000 */
[----:B------:R-:W0:Y:S01]  /*0850*/  F2I.FTZ.U32.TRUNC.NTZ R5, R9 ;  /* 0x0000000900057305 */ /* 0x000e22000021f000 */
[----:B------:R-:W-:-:S02]  /*0860*/  VIADD R42, R3, 0x20 ;  /* 0x00000020032a7836 */ /* 0x000fc40000000000 */
[----:B------:R-:W-:Y:S01]  /*0870*/  IABS R37, R36 ;  /* 0x0000002400257213 */ /* 0x000fe20000000000 */
[C---:B------:R-:W-:Y:S02]  /*0880*/  VIADD R40, R3.reuse, 0x24 ;  /* 0x0000002403287836 */ /* 0x040fe40000000000 */
[----:B------:R-:W-:Y:S01]  /*0890*/  IABS R43, R42 ;  /* 0x0000002a002b7213 */ /* 0x000fe20000000000 */
[C---:B------:R-:W-:Y:S02]  /*08a0*/  VIADD R44, R3.reuse, 0x1c ;  /* 0x0000001c032c7836 */ /* 0x040fe40000000000 */
[----:B------:R-:W-:Y:S01]  /*08b0*/  IABS R41, R40 ;  /* 0x0000002800297213 */ /* 0x000fe20000000000 */
[C---:B------:R-:W-:Y:S02]  /*08c0*/  VIADD R46, R3.reuse, 0x18 ;  /* 0x00000018032e7836 */ /* 0x040fe40000000000 */
[----:B------:R-:W-:Y:S01]  /*08d0*/  IABS R45, R44 ;  /* 0x0000002c002d7213 */ /* 0x000fe20000000000 */
[----:B------:R-:W-:-:S02]  /*08e0*/  VIADD R48, R3, 0x14 ;  /* 0x0000001403307836 */ /* 0x000fc40000000000 */
[--C-:B0-----:R-:W-:Y:S01]  /*08f0*/  IMAD.MOV R11, RZ, RZ, -R5.reuse ;  /* 0x000000ffff0b7224 */ /* 0x101fe200078e0a05 */
[----:B------:R-:W-:Y:S01]  /*0900*/  IABS R47, R46 ;  /* 0x0000002e002f7213 */ /* 0x000fe20000000000 */
[----:B------:R-:W-:Y:S01]  /*0910*/  VIADD R50, R3, 0x10 ;  /* 0x0000001003327836 */ /* 0x000fe20000000000 */
[----:B------:R-:W-:Y:S01]  /*0920*/  IABS R49, R48 ;  /* 0x0000003000317213 */ /* 0x000fe20000000000 */
[----:B------:R-:W-:Y:S02]  /*0930*/  IMAD R11, R11, R10, RZ ;  /* 0x0000000a0b0b7224 */ /* 0x000fe400078e02ff */
[----:B------:R-:W-:Y:S01]  /*0940*/  VIADD R52, R3, 0xc ;  /* 0x0000000c03347836 */ /* 0x000fe20000000000 */
[----:B------:R-:W-:Y:S01]  /*0950*/  IABS R51, R50 ;  /* 0x0000003200337213 */ /* 0x000fe20000000000 */
[----:B------:R-:W-:-:S04]  /*0960*/  IMAD.HI.U32 R8, R5, R11, R4 ;  /* 0x0000000b05087227 */ /* 0x000fc800078e0004 */
[----:B------:R-:W-:Y:S02]  /*0970*/  VIADD R4, R7, 0xffffffe ;  /* 0x0ffffffe07047836 */ /* 0x000fe40000000000 */
[----:B------:R-:W-:Y:S02]  /*0980*/  IMAD.HI.U32 R8, R8, R13, RZ ;  /* 0x0000000d08087227 */ /* 0x000fe400078e00ff */
[----:B------:R0:W3:Y:S02]  /*0990*/  F2I.FTZ.U32.TRUNC.NTZ R5, R4 ;  /* 0x0000000400057305 */ /* 0x0000e4000021f000 */
[----:B------:R-:W-:Y:S02]  /*09a0*/  IMAD.MOV R8, RZ, RZ, -R8 ;  /* 0x000000ffff087224 */ /* 0x000fe400078e0a08 */
[----:B------:R-:W-:Y:S02]  /*09b0*/  VIADD R7, R3, 0x7c ;  /* 0x0000007c03077836 */ /* 0x000fe40000000000 */
[----:B------:R-:W-:-:S02]  /*09c0*/  IMAD R11, R10, R8, R13 ;  /* 0x000000080a0b7224 */ /* 0x000fc400078e020d */
[C---:B------:R-:W-:Y:S01]  /*09d0*/  VIADD R54, R3.reuse, 0x8 ;  /* 0x0000000803367836 */ /* 0x040fe20000000000 */
[----:B------:R-:W-:Y:S01]  /*09e0*/  IABS R8, R7 ;  /* 0x0000000700087213 */ /* 0x000fe20000000000 */
[----:B0-----:R-:W-:Y:S01]  /*09f0*/  IMAD.MOV.U32 R4, RZ, RZ, RZ ;  /* 0x000000ffff047224 */ /* 0x001fe200078e00ff */
[----:B------:R-:W-:Y:S01]  /*0a00*/  ISETP.GT.U32.AND P0, PT, R10, R11, PT ;  /* 0x0000000b0a00720c */ /* 0x000fe20003f04070 */
[----:B------:R-:W-:Y:S01]  /*0a10*/  VIADD R56, R3, 0x4 ;  /* 0x0000000403387836 */ /* 0x000fe20000000000 */
[----:B------:R-:W-:Y:S01]  /*0a20*/  ISETP.GE.AND P2, PT, R7, RZ, PT ;  /* 0x000000ff0700720c */ /* 0x000fe20003f46270 */
[----:B---3--:R-:W-:-:S04]  /*0a30*/  IMAD.MOV R9, RZ, RZ, -R5 ;  /* 0x000000ffff097224 */ /* 0x008fc800078e0a05 */
[----:B------:R-:W-:-:S04]  /*0a40*/  IMAD R9, R9, R2, RZ ;  /* 0x0000000209097224 */ /* 0x000fc800078e02ff */
[----:B------:R-:W-:-:S04]  /*0a50*/  IMAD.HI.U32 R5, R5, R9, R4 ;  /* 0x0000000905057227 */ /* 0x000fc800078e0004 */
[----:B------:R-:W-:Y:S02]  /*0a60*/  @!P0 IMAD.IADD R11, R11, 0x1, -R10 ;  /* 0x000000010b0b8824 */ /* 0x000fe400078e0a0a */
[----:B------:R-:W-:-:S03]  /*0a70*/  IMAD.HI.U32 R4, R5, R8, RZ ;  /* 0x0000000805047227 */ /* 0x000fc600078e00ff */
[----:B------:R-:W-:Y:S01]  /*0a80*/  ISETP.GT.U32.AND P0, PT, R10, R11, PT ;  /* 0x0000000b0a00720c */ /* 0x000fe20003f04070 */
[----:B------:R-:W-:Y:S02]  /*0a90*/  IMAD.MOV R9, RZ, RZ, -R4 ;  /* 0x000000ffff097224 */ /* 0x000fe400078e0a04 */
[----:B------:R-:W-:Y:S02]  /*0aa0*/  VIADD R4, R3, 0x78 ;  /* 0x0000007803047836 */ /* 0x000fe40000000000 */
[C---:B------:R-:W-:Y:S02]  /*0ab0*/  IMAD R7, R2.reuse, R9, R8 ;  /* 0x0000000902077224 */ /* 0x040fe400078e0208 */
[----:B------:R-:W-:Y:S01]  /*0ac0*/  IMAD.HI.U32 R8, R5, R14, RZ ;  /* 0x0000000e05087227 */ /* 0x000fe200078e00ff */
[----:B------:R-:W-:Y:S02]  /*0ad0*/  IABS R9, R4 ;  /* 0x0000000400097213 */ /* 0x000fe40000000000 */
[----:B------:R-:W-:-:S03]  /*0ae0*/  ISETP.GT.U32.AND P1, PT, R2, R7, PT ;  /* 0x000000070200720c */ /* 0x000fc60003f24070 */
[----:B------:R-:W-:Y:S01]  /*0af0*/  @!P0 IMAD.IADD R11, R11, 0x1, -R10 ;  /* 0x000000010b0b8824 */ /* 0x000fe200078e0a0a */
[----:B------:R-:W-:Y:S01]  /*0b00*/  ISETP.GE.AND P0, PT, R4, RZ, PT ;  /* 0x000000ff0400720c */ /* 0x000fe20003f06270 */
[----:B------:R-:W-:Y:S02]  /*0b10*/  VIADD R4, R3, 0x74 ;  /* 0x0000007403047836 */ /* 0x000fe40000000000 */
[----:B------:R-:W-:-:S03]  /*0b20*/  IMAD.HI.U32 R10, R5, R15, RZ ;  /* 0x0000000f050a7227 */ /* 0x000fc600078e00ff */
[----:B------:R-:W-:Y:S01]  /*0b30*/  ISETP.GE.AND P4, PT, R4, RZ, PT ;  /* 0x000000ff0400720c */ /* 0x000fe20003f86270 */
[----:B------:R-:W-:Y:S01]  /*0b40*/  IMAD.MOV R16, RZ, RZ, -R10 ;  /* 0x000000ffff107224 */ /* 0x000fe200078e0a0a */
[----:B------:R-:W-:Y:S01]  /*0b50*/  IABS R13, R4 ;  /* 0x00000004000d7213 */ /* 0x000fe20000000000 */
[----:B------:R-:W-:-:S04]  /*0b60*/  IMAD.HI.U32 R4, R5, R9, RZ ;  /* 0x0000000905047227 */ /* 0x000fc800078e00ff */
[----:B------:R-:W-:Y:S02]  /*0b70*/  IMAD.MOV R12, RZ, RZ, -R4 ;  /* 0x000000ffff0c7224 */ /* 0x000fe400078e0a04 */
[----:B------:R-:W-:-:S04]  /*0b80*/  IMAD.HI.U32 R4, R5, R13, RZ ;  /* 0x0000000d05047227 */ /* 0x000fc800078e00ff */
[C---:B------:R-:W-:Y:S02]  /*0b90*/  IMAD R9, R2.reuse, R12, R9 ;  /* 0x0000000c02097224 */ /* 0x040fe400078e0209 */
[----:B------:R-:W-:Y:S02]  /*0ba0*/  IMAD.MOV R12, RZ, RZ, -R4 ;  /* 0x000000ffff0c7224 */ /* 0x000fe400078e0a04 */
[----:B------:R-:W-:Y:S02]  /*0bb0*/  IMAD.MOV.U32 R4, RZ, RZ, R11 ;  /* 0x000000ffff047224 */ /* 0x000fe400078e000b */
[----:B------:R-:W-:Y:S02]  /*0bc0*/  IMAD.MOV R11, RZ, RZ, -R8 ;  /* 0x000000ffff0b7224 */ /* 0x000fe400078e0a08 */
[----:B------:R-:W-:Y:S02]  /*0bd0*/  IMAD R8, R2, R12, R13 ;  /* 0x0000000c02087224 */ /* 0x000fe400078e020d */
[----:B------:R-:W-:-:S02]  /*0be0*/  @!P1 IMAD.IADD R7, R7, 0x1, -R2 ;  /* 0x0000000107079824 */ /* 0x000fc400078e0a02 */
[C---:B------:R-:W-:Y:S01]  /*0bf0*/  IMAD R10, R2.reuse, R11, R14 ;  /* 0x0000000b020a7224 */ /* 0x040fe200078e020e */
[C---:B------:R-:W-:Y:S01]  /*0c00*/  ISETP.GT.U32.AND P6, PT, R2.reuse, R8, PT ;  /* 0x000000080200720c */ /* 0x040fe20003fc4070 */
[----:B------:R-:W-:Y:S01]  /*0c10*/  @!P5 IMAD.MOV R4, RZ, RZ, -R4 ;  /* 0x000000ffff04d224 */ /* 0x000fe200078e0a04 */
[----:B------:R-:W-:Y:S01]  /*0c20*/  @!P3 LOP3.LUT R4, RZ, R20, RZ, 0x33, !PT ;  /* 0x00000014ff04b212 */ /* 0x000fe200078e33ff */
[C---:B------:R-:W-:Y:S01]  /*0c30*/  IMAD R11, R2.reuse, R16, R15 ;  /* 0x00000010020b7224 */ /* 0x040fe200078e020f */
[----:B------:R-:W-:Y:S02]  /*0c40*/  IABS R16, R24 ;  /* 0x0000001800107213 */ /* 0x000fe40000000000 */
[C---:B------:R-:W-:Y:S02]  /*0c50*/  ISETP.GT.U32.AND P5, PT, R2.reuse, R7, PT ;  /* 0x000000070200720c */ /* 0x040fe40003fa4070 */
[----:B------:R-:W-:Y:S01]  /*0c60*/  ISETP.GT.U32.AND P3, PT, R2, R9, PT ;  /* 0x000000090200720c */ /* 0x000fe20003f64070 */
[----:B------:R-:W-:Y:S01]  /*0c70*/  IMAD.HI.U32 R13, R5, R16, RZ ;  /* 0x00000010050d7227 */ /* 0x000fe200078e00ff */
[----:B------:R-:W-:-:S02]  /*0c80*/  IABS R14, R23 ;  /* 0x00000017000e7213 */ /* 0x000fc40000000000 */
[----:B------:R-:W-:Y:S01]  /*0c90*/  IABS R20, R27 ;  /* 0x0000001b00147213 */ /* 0x000fe20000000000 */
[----:B------:R-:W-:Y:S01]  /*0ca0*/  @!P6 IMAD.IADD R8, R8, 0x1, -R2 ;  /* 0x000000010808e824 */ /* 0x000fe200078e0a02 */
[----:B------:R-:W-:Y:S01]  /*0cb0*/  ISETP.GT.U32.AND P6, PT, R2, R10, PT ;  /* 0x0000000a0200720c */ /* 0x000fe20003fc4070 */
[----:B------:R-:W-:Y:S02]  /*0cc0*/  IMAD.MOV R13, RZ, RZ, -R13 ;  /* 0x000000ffff0d7224 */ /* 0x000fe400078e0a0d */
[----:B------:R-:W-:-:S04]  /*0cd0*/  IMAD.HI.U32 R12, R5, R14, RZ ;  /* 0x0000000e050c7227 */ /* 0x000fc800078e00ff */
[----:B------:R-:W-:Y:S01]  /*0ce0*/  @!P5 IMAD.IADD R7, R7, 0x1, -R2 ;  /* 0x000000010707d824 */ /* 0x000fe200078e0a02 */
[C---:B------:R-:W-:Y:S01]  /*0cf0*/  ISETP.GT.U32.AND P5, PT, R2.reuse, R11, PT ;  /* 0x0000000b0200720c */ /* 0x040fe20003fa4070 */
[C---:B------:R-:W-:Y:S02]  /*0d00*/  IMAD R13, R2.reuse, R13, R16 ;  /* 0x0000000d020d7224 */ /* 0x040fe400078e0210 */
[--C-:B------:R-:W-:Y:S01]  /*0d10*/  @!P3 IMAD.IADD R9, R9, 0x1, -R2.reuse ;  /* 0x000000010909b824 */ /* 0x100fe200078e0a02 */
[----:B------:R-:W-:Y:S01]  /*0d20*/  ISETP.GT.U32.AND P3, PT, R2, R8, PT ;  /* 0x000000080200720c */ /* 0x000fe20003f64070 */
[----:B------:R-:W-:Y:S01]  /*0d30*/  @!P6 IMAD.IADD R10, R10, 0x1, -R2 ;  /* 0x000000010a0ae824 */ /* 0x000fe200078e0a02 */
[C---:B------:R-:W-:Y:S01]  /*0d40*/  ISETP.GT.U32.AND P6, PT, R2.reuse, R13, PT ;  /* 0x0000000d0200720c */ /* 0x040fe20003fc4070 */
[----:B------:R-:W-:Y:S01]  /*0d50*/  IMAD.MOV R15, RZ, RZ, -R12 ;  /* 0x000000ffff0f7224 */ /* 0x000fe200078e0a0c */
[----:B------:R-:W-:Y:S01]  /*0d60*/  ISETP.GT.U32.AND P1, PT, R2, R9, PT ;  /* 0x000000090200720c */ /* 0x000fe20003f24070 */
[----:B------:R-:W-:-:S02]  /*0d70*/  @!P2 IMAD.MOV R7, RZ, RZ, -R7 ;  /* 0x000000ffff07a224 */ /* 0x000fc400078e0a07 */
[----:B------:R-:W-:Y:S02]  /*0d80*/  IMAD R12, R2, R15, R14 ;  /* 0x0000000f020c7224 */ /* 0x000fe400078e020e */
[----:B------:R-:W-:Y:S01]  /*0d90*/  @!P5 IMAD.IADD R11, R11, 0x1, -R2 ;  /* 0x000000010b0bd824 */ /* 0x000fe200078e0a02 */
[----:B------:R-:W-:Y:S01]  /*0da0*/  ISETP.GE.AND P5, PT, R22, RZ, PT ;  /* 0x000000ff1600720c */ /* 0x000fe20003fa6270 */
[----:B------:R-:W-:-:S04]  /*0db0*/  IMAD.HI.U32 R15, R5, R18, RZ ;  /* 0x00000012050f7227 */ /* 0x000fc800078e00ff */
[--C-:B------:R-:W-:Y:S01]  /*0dc0*/  @!P6 IMAD.IADD R13, R13, 0x1, -R2.reuse ;  /* 0x000000010d0de824 */ /* 0x100fe200078e0a02 */
[C---:B------:R-:W-:Y:S01]  /*0dd0*/  ISETP.GT.U32.AND P6, PT, R2.reuse, R11, PT ;  /* 0x0000000b0200720c */ /* 0x040fe20003fc4070 */
[----:B------:R-:W-:Y:S01]  /*0de0*/  @!P1 IMAD.IADD R9, R9, 0x1, -R2 ;  /* 0x0000000109099824 */ /* 0x000fe200078e0a02 */
[----:B------:R-:W-:Y:S01]  /*0df0*/  ISETP.GT.U32.AND P1, PT, R2, R12, PT ;  /* 0x0000000c0200720c */ /* 0x000fe20003f24070 */
[----:B------:R-:W-:-:S04]  /*0e00*/  IMAD.HI.U32 R14, R5, R17, RZ ;  /* 0x00000011050e7227 */ /* 0x000fc800078e00ff */
[----:B------:R-:W-:Y:S02]  /*0e10*/  IMAD.MOV R15, RZ, RZ, -R15 ;  /* 0x000000ffff0f7224 */ /* 0x000fe400078e0a0f */
[----:B------:R-:W-:Y:S02]  /*0e20*/  IMAD.MOV R14, RZ, RZ, -R14 ;  /* 0x000000ffff0e7224 */ /* 0x000fe400078e0a0e */
[----:B------:R-:W-:Y:S02]  /*0e30*/  VIADD R22, R3, 0x58 ;  /* 0x0000005803167836 */ /* 0x000fe40000000000 */
[----:B------:R-:W-:Y:S02]  /*0e40*/  IMAD R15, R2, R15, R18 ;  /* 0x0000000f020f7224 */ /* 0x000fe400078e0212 */
[--C-:B------:R-:W-:Y:S01]  /*0e50*/  @!P3 IMAD.IADD R8, R8, 0x1, -R2.reuse ;  /* 0x000000010808b824 */ /* 0x100fe200078e0a02 */
[----:B------:R-:W-:Y:S01]  /*0e60*/  IABS R18, R22 ;  /* 0x0000001600127213 */ /* 0x000fe20000000000 */
[C---:B------:R-:W-:Y:S01]  /*0e70*/  IMAD R14, R2.reuse, R14, R17 ;  /* 0x0000000e020e7224 */ /* 0x040fe200078e0211 */
[----:B------:R-:W-:Y:S01]  /*0e80*/  ISETP.GE.AND P3, PT, R19, RZ, PT ;  /* 0x000000ff1300720c */ /* 0x000fe20003f66270 */
[--C-:B------:R-:W-:Y:S01]  /*0e90*/  @!P6 IMAD.IADD R11, R11, 0x1, -R2.reuse ;  /* 0x000000010b0be824 */ /* 0x100fe200078e0a02 */
[----:B------:R-:W-:Y:S01]  /*0ea0*/  ISETP.GT.U32.AND P6, PT, R2, R15, PT ;  /* 0x0000000f0200720c */ /* 0x000fe20003fc4070 */
[----:B------:R-:W-:Y:S01]  /*0eb0*/  @!P1 IMAD.IADD R12, R12, 0x1, -R2 ;  /* 0x000000010c0c9824 */ /* 0x000fe200078e0a02 */
[C---:B------:R-:W-:Y:S01]  /*0ec0*/  ISETP.GT.U32.AND P1, PT, R2.reuse, R10, PT ;  /* 0x0000000a0200720c */ /* 0x040fe20003f24070 */
[----:B------:R-:W-:Y:S01]  /*0ed0*/  @!P4 IMAD.MOV R8, RZ, RZ, -R8 ;  /* 0x000000ffff08c224 */ /* 0x000fe200078e0a08 */
[C---:B------:R-:W-:Y:S01]  /*0ee0*/  ISETP.GT.U32.AND P4, PT, R2.reuse, R14, PT ;  /* 0x0000000e0200720c */ /* 0x040fe20003f84070 */
[----:B------:R-:W-:Y:S01]  /*0ef0*/  IMAD.HI.U32 R16, R5, R18, RZ ;  /* 0x0000001205107227 */ /* 0x000fe200078e00ff */
[----:B------:R-:W-:-:S03]  /*0f00*/  ISETP.GT.U32.AND P2, PT, R2, R12, PT ;  /* 0x0000000c0200720c */ /* 0x000fc60003f44070 */
[----:B------:R-:W-:Y:S01]  /*0f10*/  @!P0 IMAD.MOV R9, RZ, RZ, -R9 ;  /* 0x000000ffff098224 */ /* 0x000fe200078e0a09 */
[C---:B------:R-:W-:Y:S01]  /*0f20*/  ISETP.GT.U32.AND P0, PT, R2.reuse, R13, PT ;  /* 0x0000000d0200720c */ /* 0x040fe20003f04070 */
[----:B------:R-:W-:Y:S02]  /*0f30*/  IMAD.MOV R19, RZ, RZ, -R16 ;  /* 0x000000ffff137224 */ /* 0x000fe400078e0a10 */
[----:B------:R-:W-:Y:S02]  /*0f40*/  @!P6 IMAD.IADD R15, R15, 0x1, -R2 ;  /* 0x000000010f0fe824 */ /* 0x000fe400078e0a02 */
[----:B------:R-:W-:Y:S02]  /*0f50*/  IMAD R16, R2, R19, R18 ;  /* 0x0000001302107224 */ /* 0x000fe400078e0212 */
[--C-:B------:R-:W-:Y:S01]  /*0f60*/  @!P1 IMAD.IADD R10, R10, 0x1, -R2.reuse ;  /* 0x000000010a0a9824 */ /* 0x100fe200078e0a02 */
[----:B------:R-:W-:Y:S01]  /*0f70*/  ISETP.GE.AND P1, PT, R23, RZ, PT ;  /* 0x000000ff1700720c */ /* 0x000fe20003f26270 */
[----:B------:R-:W-:Y:S01]  /*0f80*/  @!P4 IMAD.IADD R14, R14, 0x1, -R2 ;  /* 0x000000010e0ec824 */ /* 0x000fe200078e0a02 */
[----:B------:R-:W-:Y:S01]  /*0f90*/  ISETP.GT.U32.AND P6, PT, R2, R16, PT ;  /* 0x000000100200720c */ /* 0x000fe20003fc4070 */
[----:B------:R-:W-:Y:S01]  /*0fa0*/  IMAD.HI.U32 R17, R5, R20, RZ ;  /* 0x0000001405117227 */ /* 0x000fe200078e00ff */
[----:B------:R-:W-:-:S03]  /*0fb0*/  ISETP.GE.AND P4, PT, R26, RZ, PT ;  /* 0x000000ff1a00720c */ /* 0x000fc60003f86270 */
[----:B------:R-:W-:Y:S01]  /*0fc0*/  @!P5 IMAD.MOV R11, RZ, RZ, -R11 ;  /* 0x000000ffff0bd224 */ /* 0x000fe200078e0a0b */
[C---:B------:R-:W-:Y:S01]  /*0fd0*/  ISETP.GT.U32.AND P5, PT, R2.reuse, R15, PT ;  /* 0x0000000f0200720c */ /* 0x040fe20003fa4070 */
[----:B------:R-:W-:Y:S01]  /*0fe0*/  @!P3 IMAD.MOV R10, RZ, RZ, -R10 ;  /* 0x000000ffff0ab224 */ /* 0x000fe200078e0a0a */
[C---:B------:R-:W-:Y:S01]  /*0ff0*/  ISETP.GT.U32.AND P3, PT, R2.reuse, R14, PT ;  /* 0x0000000e0200720c */ /* 0x040fe20003f64070 */
[----:B------:R-:W-:Y:S02]  /*1000*/  VIADD R23, R3, 0x50 ;  /* 0x0000005003177836 */ /* 0x000fe40000000000 */
[----:B------:R-:W-:Y:S02]  /*1010*/  IMAD.MOV R17, RZ, RZ, -R17 ;  /* 0x000000ffff117224 */ /* 0x000fe400078e0a11 */
[----:B------:R-:W-:Y:S01]  /*1020*/  @!P0 IMAD.IADD R13, R13, 0x1, -R2 ;  /* 0x000000010d0d8824 */ /* 0x000fe200078e0a02 */
[----:B------:R-:W-:Y:S01]  /*1030*/  ISETP.GE.AND P0, PT, R25, RZ, PT ;  /* 0x000000ff1900720c */ /* 0x000fe20003f06270 */
[----:B------:R-:W-:Y:S01]  /*1040*/  IMAD R17, R2, R17, R20 ;  /* 0x0000001102117224 */ /* 0x000fe200078e0214 */
[----:B------:R-:W-:Y:S01]  /*1050*/  IABS R20, R23 ;  /* 0x0000001700147213 */ /* 0x000fe20000000000 */
[----:B------:R-:W-:Y:S01]  /*1060*/  @!P2 IMAD.IADD R12, R12, 0x1, -R2 ;  /* 0x000000010c0ca824 */ /* 0x000fe200078e0a02 */
[----:B------:R-:W-:Y:S01]  /*1070*/  ISETP.GE.AND P2, PT, R24, RZ, PT ;  /* 0x000000ff1800720c */ /* 0x000fe20003f46270 */
[----:B------:R-:W-:-:S02]  /*1080*/  VIADD R19, R3, 0x4c ;  /* 0x0000004c03137836 */ /* 0x000fc40000000000 */
[----:B------:R-:W-:-:S04]  /*1090*/  IMAD.HI.U32 R18, R5, R20, RZ ;  /* 0x0000001405127227 */ /* 0x000fc800078e00ff */
[--C-:B------:R-:W-:Y:S01]  /*10a0*/  @!P5 IMAD.IADD R15, R15, 0x1, -R2.reuse ;  /* 0x000000010f0fd824 */ /* 0x100fe200078e0a02 */
[----:B------:R-:W-:Y:S01]  /*10b0*/  ISETP.GE.AND P5, PT, R23, RZ, PT ;  /* 0x000000ff1700720c */ /* 0x000fe20003fa6270 */
[--C-:B------:R-:W-:Y:S01]  /*10c0*/  @!P6 IMAD.IADD R16, R16, 0x1, -R2.reuse ;  /* 0x000000011010e824 */ /* 0x100fe200078e0a02 */
[----:B------:R-:W-:Y:S01]  /*10d0*/  ISETP.GE.AND P6, PT, R19, RZ, PT ;  /* 0x000000ff1300720c */ /* 0x000fe20003fc6270 */
[----:B------:R-:W-:Y:S01]  /*10e0*/  @!P3 IMAD.IADD R14, R14, 0x1, -R2 ;  /* 0x000000010e0eb824 */ /* 0x000fe200078e0a02 */
[----:B------:R-:W-:Y:S01]  /*10f0*/  IABS R19, R19 ;  /* 0x0000001300137213 */ /* 0x000fe20000000000 */
[----:B------:R-:W-:Y:S01]  /*1100*/  IMAD.MOV R23, RZ, RZ, -R18 ;  /* 0x000000ffff177224 */ /* 0x000fe200078e0a12 */
[----:B------:R-:W-:Y:S01]  /*1110*/  ISETP.GE.AND P3, PT, R27, RZ, PT ;  /* 0x000000ff1b00720c */ /* 0x000fe20003f66270 */
[----:B------:R-:W-:Y:S01]  /*1120*/  @!P0 IMAD.MOV R14, RZ, RZ, -R14 ;  /* 0x000000ffff0e8224 */ /* 0x000fe200078e0a0e */
[C---:B------:R-:W-:Y:S01]  /*1130*/  ISETP.GT.U32.AND P0, PT, R2.reuse, R16, PT ;  /* 0x000000100200720c */ /* 0x040fe20003f04070 */
[----:B------:R-:W-:-:S02]  /*1140*/  IMAD R18, R2, R23, R20 ;  /* 0x0000001702127224 */ /* 0x000fc400078e0214 */
[----:B------:R-:W-:Y:S02]  /*1150*/  IMAD.MOV.U32 R23, RZ, RZ, R19 ;  /* 0x000000ffff177224 */ /* 0x000fe400078e0013 */
[----:B------:R-:W-:Y:S01]  /*1160*/  @!P2 IMAD.MOV R13, RZ, RZ, -R13 ;  /* 0x000000ffff0da224 */ /* 0x000fe200078e0a0d */
[----:B------:R-:W-:Y:S01]  /*1170*/  ISETP.GE.AND P2, PT, R22, RZ, PT ;  /* 0x000000ff1600720c */ /* 0x000fe20003f46270 */
[----:B------:R-:W-:-:S04]  /*1180*/  IMAD.HI.U32 R19, R5, R23, RZ ;  /* 0x0000001705137227 */ /* 0x000fc800078e00ff */
[----:B------:R-:W-:Y:S02]  /*1190*/  IMAD.MOV R19, RZ, RZ, -R19 ;  /* 0x000000ffff137224 */ /* 0x000fe400078e0a13 */
[----:B------:R-:W-:Y:S01]  /*11a0*/  @!P0 IMAD.IADD R16, R16, 0x1, -R2 ;  /* 0x0000000110108824 */ /* 0x000fe200078e0a02 */
[C---:B------:R-:W-:Y:S01]  /*11b0*/  ISETP.GT.U32.AND P0, PT, R2.reuse, R18, PT ;  /* 0x000000120200720c */ /* 0x040fe20003f04070 */
[C---:B------:R-:W-:Y:S02]  /*11c0*/  IMAD R19, R2.reuse, R19, R23 ;  /* 0x0000001302137224 */ /* 0x040fe400078e0217 */
[C---:B------:R-:W-:Y:S02]  /*11d0*/  VIADD R20, R3.reuse, 0x48 ;  /* 0x0000004803147836 */ /* 0x040fe40000000000 */
[----:B------:R-:W-:Y:S01]  /*11e0*/  @!P2 IMAD.MOV R16, RZ, RZ, -R16 ;  /* 0x000000ffff10a224 */ /* 0x000fe200078e0a10 */
[C---:B------:R-:W-:Y:S01]  /*11f0*/  ISETP.GT.U32.AND P2, PT, R2.reuse, R19, PT ;  /* 0x000000130200720c */ /* 0x040fe20003f44070 */
[----:B------:R-:W-:Y:S01]  /*1200*/  @!P1 IMAD.MOV R12, RZ, RZ, -R12 ;  /* 0x000000ffff0c9224 */ /* 0x000fe200078e0a0c */
[----:B------:R-:W-:Y:S01]  /*1210*/  IABS R24, R20 ;  /* 0x0000001400187213 */ /* 0x000fe20000000000 */
[----:B------:R-:W-:Y:S01]  /*1220*/  VIADD R26, R3, 0x40 ;  /* 0x00000040031a7836 */ /* 0x000fe20000000000 */
[----:B------:R-:W-:Y:S01]  /*1230*/  ISETP.GT.U32.AND P1, PT, R2, R17, PT ;  /* 0x000000110200720c */ /* 0x000fe20003f24070 */
[----:B------:R-:W-:Y:S01]  /*1240*/  @!P4 IMAD.MOV R15, RZ, RZ, -R15 ;  /* 0x000000ffff0fc224 */ /* 0x000fe200078e0a0f */
[----:B------:R-:W-:Y:S01]  /*1250*/  ISETP.GE.AND P4, PT, R20, RZ, PT ;  /* 0x000000ff1400720c */ /* 0x000fe20003f86270 */
[----:B------:R-:W-:Y:S01]  /*1260*/  IMAD.HI.U32 R20, R5, R24, RZ ;  /* 0x0000001805147227 */ /* 0x000fe200078e00ff */
[----:B------:R-:W-:-:S03]  /*1270*/  IABS R27, R26 ;  /* 0x0000001a001b7213 */ /* 0x000fc60000000000 */
[----:B------:R-:W-:Y:S02]  /*1280*/  IMAD.MOV R23, RZ, RZ, -R20 ;  /* 0x000000ffff177224 */ /* 0x000fe400078e0a14 */
[----:B------:R-:W-:Y:S02]  /*1290*/  @!P2 IMAD.IADD R19, R19, 0x1, -R2 ;  /* 0x000000011313a824 */ /* 0x000fe400078e0a02 */
[----:B------:R-:W-:-:S03]  /*12a0*/  IMAD.HI.U32 R20, R5, R27, RZ ;  /* 0x0000001b05147227 */ /* 0x000fc600078e00ff */
[C---:B------:R-:W-:Y:S01]  /*12b0*/  ISETP.GT.U32.AND P2, PT, R2.reuse, R19, PT ;  /* 0x000000130200720c */ /* 0x040fe20003f44070 */
[C---:B------:R-:W-:Y:S02]  /*12c0*/  IMAD R23, R2.reuse, R23, R24 ;  /* 0x0000001702177224 */ /* 0x040fe400078e0218 */
[----:B------:R-:W-:Y:S02]  /*12d0*/  @!P1 IMAD.IADD R17, R17, 0x1, -R2 ;  /* 0x0000000111119824 */ /* 0x000fe400078e0a02 */
[----:B------:R-:W-:Y:S02]  /*12e0*/  IMAD.MOV R24, RZ, RZ, -R20 ;  /* 0x000000ffff187224 */ /* 0x000fe400078e0a14 */
[----:B------:R-:W-:Y:S01]  /*12f0*/  IMAD.HI.U32 R20, R5, R29, RZ ;  /* 0x0000001d05147227 */ /* 0x000fe200078e00ff */
[----:B------:R-:W-:-:S03]  /*1300*/  ISETP.GT.U32.AND P1, PT, R2, R17, PT ;  /* 0x000000110200720c */ /* 0x000fc60003f24070 */
[C---:B------:R-:W-:Y:S02]  /*1310*/  IMAD R27, R2.reuse, R24, R27 ;  /* 0x00000018021b7224 */ /* 0x040fe400078e021b */
[----:B------:R-:W-:Y:S02]  /*1320*/  IMAD.MOV R20, RZ, RZ, -R20 ;  /* 0x000000ffff147224 */ /* 0x000fe400078e0a14 */
[--C-:B------:R-:W-:Y:S01]  /*1330*/  @!P2 IMAD.IADD R19, R19, 0x1, -R2.reuse ;  /* 0x000000011313a824 */ /* 0x100fe200078e0a02 */
[C---:B------:R-:W-:Y:S01]  /*1340*/  ISETP.GT.U32.AND P2, PT, R2.reuse, R27, PT ;  /* 0x0000001b0200720c */ /* 0x040fe20003f44070 */
[C---:B------:R-:W-:Y:S02]  /*1350*/  IMAD R29, R2.reuse, R20, R29 ;  /* 0x00000014021d7224 */ /* 0x040fe400078e021d */
[----:B------:R-:W-:Y:S02]  /*1360*/  VIADD R22, R3, 0x44 ;  /* 0x0000004403167836 */ /* 0x000fe40000000000 */
[----:B------:R-:W-:Y:S01]  /*1370*/  @!P6 IMAD.MOV R19, RZ, RZ, -R19 ;  /* 0x000000ffff13e224 */ /* 0x000fe200078e0a13 */
[----:B------:R-:W-:Y:S01]  /*1380*/  ISETP.GT.U32.AND P6, PT, R2, R29, PT ;  /* 0x0000001d0200720c */ /* 0x000fe20003fc4070 */
[--C-:B------:R-:W-:Y:S01]  /*1390*/  @!P0 IMAD.IADD R18, R18, 0x1, -R2.reuse ;  /* 0x0000000112128824 */ /* 0x100fe200078e0a02 */
[----:B------:R-:W-:Y:S01]  /*13a0*/  IABS R25, R22 ;  /* 0x0000001600197213 */ /* 0x000fe20000000000 */
[----:B------:R-:W-:Y:S01]  /*13b0*/  @!P1 IMAD.IADD R17, R17, 0x1, -R2 ;  /* 0x0000000111119824 */ /* 0x000fe200078e0a02 */
[----:B------:R-:W-:Y:S01]  /*13c0*/  ISETP.GE.AND P1, PT, R22, RZ, PT ;  /* 0x000000ff1600720c */ /* 0x000fe20003f26270 */
[----:B------:R-:W-:Y:S01]  /*13d0*/  IMAD.HI.U32 R24, R5, R35, RZ ;  /* 0x0000002305187227 */ /* 0x000fe200078e00ff */
[----:B------:R-:W-:-:S03]  /*13e0*/  ISETP.GT.U32.AND P0, PT, R2, R18, PT ;  /* 0x000000120200720c */ /* 0x000fc60003f04070 */
[----:B------:R-:W-:-:S04]  /*13f0*/  IMAD.HI.U32 R22, R5, R25, RZ ;  /* 0x0000001905167227 */ /* 0x000fc800078e00ff */
[----:B------:R-:W-:Y:S02]  /*1400*/  @!P2 IMAD.IADD R27, R27, 0x1, -R2 ;  /* 0x000000011b1ba824 */ /* 0x000fe400078e0a02 */
[----:B------:R-:W-:Y:S02]  /*1410*/  IMAD.MOV R22, RZ, RZ, -R22 ;  /* 0x000000ffff167224 */ /* 0x000fe400078e0a16 */
[----:B------:R-:W-:Y:S01]  /*1420*/  @!P6 IMAD.IADD R29, R29, 0x1, -R2 ;  /* 0x000000011d1de824 */ /* 0x000fe200078e0a02 */
[C---:B------:R-:W-:Y:S01]  /*1430*/  ISETP.GT.U32.AND P2, PT, R2.reuse, R27, PT ;  /* 0x0000001b0200720c */ /* 0x040fe20003f44070 */
[C---:B------:R-:W-:Y:S02]  /*1440*/  IMAD R25, R2.reuse, R22, R25 ;  /* 0x0000001602197224 */ /* 0x040fe400078e0219 */
[----:B------:R-:W-:Y:S01]  /*1450*/  IMAD.HI.U32 R22, R5, R33, RZ ;  /* 0x0000002105167227 */ /* 0x000fe200078e00ff */
[----:B------:R-:W-:-:S03]  /*1460*/  ISETP.GT.U32.AND P6, PT, R2, R29, PT ;  /* 0x0000001d0200720c */ /* 0x000fc60003fc4070 */
[----:B------:R-:W-:Y:S01]  /*1470*/  @!P0 IMAD.IADD R18, R18, 0x1, -R2 ;  /* 0x0000000112128824 */ /* 0x000fe200078e0a02 */
[C---:B------:R-:W-:Y:S01]  /*1480*/  ISETP.GT.U32.AND P0, PT, R2.reuse, R23, PT ;  /* 0x000000170200720c */ /* 0x040fe20003f04070 */
[----:B------:R-:W-:Y:S02]  /*1490*/  IMAD.MOV R22, RZ, RZ, -R22 ;  /* 0x000000ffff167224 */ /* 0x000fe400078e0a16 */
[----:B------:R-:W-:Y:S01]  /*14a0*/  @!P5 IMAD.MOV R18, RZ, RZ, -R18 ;  /* 0x000000ffff12d224 */ /* 0x000fe200078e0a12 */
[C---:B------:R-:W-:Y:S01]  /*14b0*/  ISETP.GT.U32.AND P5, PT, R2.reuse, R25, PT ;  /* 0x000000190200720c */ /* 0x040fe20003fa4070 */
[----:B------:R-:W-:Y:S02]  /*14c0*/  IMAD.MOV R24, RZ, RZ, -R24 ;  /* 0x000000ffff187224 */ /* 0x000fe400078e0a18 */
[C---:B------:R-:W-:Y:S02]  /*14d0*/  IMAD R33, R2.reuse, R22, R33 ;  /* 0x0000001602217224 */ /* 0x040fe400078e0221 */
[----:B------:R-:W-:-:S02]  /*14e0*/  IMAD R35, R2, R24, R35 ;  /* 0x0000001802237224 */ /* 0x000fc400078e0223 */
[--C-:B------:R-:W-:Y:S01]  /*14f0*/  @!P2 IMAD.IADD R27, R27, 0x1, -R2.reuse ;  /* 0x000000011b1ba824 */ /* 0x100fe200078e0a02 */
[----:B------:R-:W-:Y:S01]  /*1500*/  ISETP.GT.U32.AND P2, PT, R2, R33, PT ;  /* 0x000000210200720c */ /* 0x000fe20003f44070 */
[----:B------:R-:W-:Y:S01]  /*1510*/  @!P3 IMAD.MOV R17, RZ, RZ, -R17 ;  /* 0x000000ffff11b224 */ /* 0x000fe200078e0a11 */
[----:B------:R-:W-:Y:S01]  /*1520*/  ISETP.GE.AND P3, PT, R26, RZ, PT ;  /* 0x000000ff1a00720c */ /* 0x000fe20003f66270 */
[--C-:B------:R-:W-:Y:S01]  /*1530*/  @!P6 IMAD.IADD R29, R29, 0x1, -R2.reuse ;  /* 0x000000011d1de824 */ /* 0x100fe200078e0a02 */
[----:B------:R-:W-:Y:S01]  /*1540*/  ISETP.GT.U32.AND P6, PT, R2, R35, PT ;  /* 0x000000230200720c */ /* 0x000fe20003fc4070 */
[----:B------:R-:W-:Y:S02]  /*1550*/  VIADD R26, R3, 0x38 ;  /* 0x00000038031a7836 */ /* 0x000fe40000000000 */
[----:B------:R-:W-:Y:S02]  /*1560*/  @!P5 IMAD.IADD R25, R25, 0x1, -R2 ;  /* 0x000000011919d824 */ /* 0x000fe400078e0a02 */
[----:B------:R-:W-:Y:S01]  /*1570*/  IMAD.HI.U32 R22, R5, R39, RZ ;  /* 0x0000002705167227 */ /* 0x000fe200078e00ff */
[----:B------:R-:W-:-:S02]  /*1580*/  IABS R31, R26 ;  /* 0x0000001a001f7213 */ /* 0x000fc40000000000 */
[----:B------:R-:W-:Y:S01]  /*1590*/  ISETP.GT.U32.AND P5, PT, R2, R25, PT ;  /* 0x000000190200720c */ /* 0x000fe20003fa4070 */
[----:B------:R-:W-:Y:S02]  /*15a0*/  @!P2 IMAD.IADD R33, R33, 0x1, -R2 ;  /* 0x000000012121a824 */ /* 0x000fe400078e0a02 */
[----:B------:R-:W-:-:S04]  /*15b0*/  IMAD.HI.U32 R20, R5, R31, RZ ;  /* 0x0000001f05147227 */ /* 0x000fc800078e00ff */
[----:B------:R-:W-:Y:S01]  /*15c0*/  @!P6 IMAD.IADD R35, R35, 0x1, -R2 ;  /* 0x000000012323e824 */ /* 0x000fe200078e0a02 */
[C---:B------:R-:W-:Y:S01]  /*15d0*/  ISETP.GT.U32.AND P6, PT, R2.reuse, R33, PT ;  /* 0x000000210200720c */ /* 0x040fe20003fc4070 */
[----:B------:R-:W-:Y:S02]  /*15e0*/  IMAD.MOV R20, RZ, RZ, -R20 ;  /* 0x000000ffff147224 */ /* 0x000fe400078e0a14 */
[----:B------:R-:W-:Y:S02]  /*15f0*/  @!P0 IMAD.IADD R23, R23, 0x1, -R2 ;  /* 0x0000000117178824 */ /* 0x000fe400078e0a02 */
[C---:B------:R-:W-:Y:S02]  /*1600*/  IMAD R31, R2.reuse, R20, R31 ;  /* 0x00000014021f7224 */ /* 0x040fe400078e021f */
[----:B------:R-:W-:Y:S01]  /*1610*/  IMAD.MOV R22, RZ, RZ, -R22 ;  /* 0x000000ffff167224 */ /* 0x000fe200078e0a16 */
[----:B------:R-:W-:Y:S01]  /*1620*/  ISETP.GT.U32.AND P0, PT, R2, R23, PT ;  /* 0x000000170200720c */ /* 0x000fe20003f04070 */
[----:B------:R-:W-:-:S04]  /*1630*/  IMAD.HI.U32 R20, R5, R37, RZ ;  /* 0x0000002505147227 */ /* 0x000fc800078e00ff */
[----:B------:R-:W-:Y:S01]  /*1640*/  @!P5 IMAD.IADD R25, R25, 0x1, -R2 ;  /* 0x000000011919d824 */ /* 0x000fe200078e0a02 */
[C---:B------:R-:W-:Y:S01]  /*1650*/  ISETP.GT.U32.AND P5, PT, R2.reuse, R31, PT ;  /* 0x0000001f0200720c */ /* 0x040fe20003fa4070 */
[C---:B------:R-:W-:Y:S02]  /*1660*/  IMAD R39, R2.reuse, R22, R39 ;  /* 0x0000001602277224 */ /* 0x040fe400078e0227 */
[----:B------:R-:W-:Y:S02]  /*1670*/  IMAD.MOV R20, RZ, RZ, -R20 ;  /* 0x000000ffff147224 */ /* 0x000fe400078e0a14 */
[----:B------:R-:W-:Y:S01]  /*1680*/  @!P6 IMAD.IADD R33, R33, 0x1, -R2 ;  /* 0x000000012121e824 */ /* 0x000fe200078e0a02 */
[C---:B------:R-:W-:Y:S01]  /*1690*/  ISETP.GT.U32.AND P6, PT, R2.reuse, R39, PT ;  /* 0x000000270200720c */ /* 0x040fe20003fc4070 */
[----:B------:R-:W-:Y:S02]  /*16a0*/  IMAD R37, R2, R20, R37 ;  /* 0x0000001402257224 */ /* 0x000fe400078e0225 */
[----:B------:R-:W-:-:S04]  /*16b0*/  IMAD.HI.U32 R20, R5, R43, RZ ;  /* 0x0000002b05147227 */ /* 0x000fc800078e00ff */
[----:B------:R-:W-:Y:S02]  /*16c0*/  IMAD.MOV R22, RZ, RZ, -R20 ;  /* 0x000000ffff167224 */ /* 0x000fe400078e0a14 */
[--C-:B------:R-:W-:Y:S01]  /*16d0*/  @!P5 IMAD.IADD R31, R31, 0x1, -R2.reuse ;  /* 0x000000011f1fd824 */ /* 0x100fe200078e0a02 */
[----:B------:R-:W-:Y:S01]  /*16e0*/  ISETP.GE.AND P5, PT, R26, RZ, PT ;  /* 0x000000ff1a00720c */ /* 0x000fe20003fa6270 */
[--C-:B------:R-:W-:Y:S01]  /*16f0*/  @!P0 IMAD.IADD R23, R23, 0x1, -R2.reuse ;  /* 0x0000000117178824 */ /* 0x100fe200078e0a02 */
[----:B------:R-:W-:Y:S01]  /*1700*/  ISETP.GE.AND P0, PT, R28, RZ, PT ;  /* 0x000000ff1c00720c */ /* 0x000fe20003f06270 */
[C---:B------:R-:W-:Y:S01]  /*1710*/  IMAD R43, R2.reuse, R22, R43 ;  /* 0x00000016022b7224 */ /* 0x040fe200078e022b */
[C---:B------:R-:W-:Y:S01]  /*1720*/  ISETP.GT.U32.AND P2, PT, R2.reuse, R31, PT ;  /* 0x0000001f0200720c */ /* 0x040fe20003f44070 */
[----:B------:R-:W-:Y:S01]  /*1730*/  @!P4 IMAD.MOV R23, RZ, RZ, -R23 ;  /* 0x000000ffff17c224 */ /* 0x000fe200078e0a17 */
[C---:B------:R-:W-:Y:S01]  /*1740*/  ISETP.GT.U32.AND P4, PT, R2.reuse, R35, PT ;  /* 0x000000230200720c */ /* 0x040fe20003f84070 */
[----:B------:R-:W-:Y:S01]  /*1750*/  @!P6 IMAD.IADD R39, R39, 0x1, -R2 ;  /* 0x000000012727e824 */ /* 0x000fe200078e0a02 */
[----:B------:R-:W-:Y:S01]  /*1760*/  ISETP.GT.U32.AND P6, PT, R2, R43, PT ;  /* 0x0000002b0200720c */ /* 0x000fe20003fc4070 */
[----:B------:R-:W-:Y:S01]  /*1770*/  IMAD.HI.U32 R24, R5, R41, RZ ;  /* 0x0000002905187227 */ /* 0x000fe200078e00ff */
[----:B------:R-:W-:-:S03]  /*1780*/  IABS R28, R52 ;  /* 0x00000034001c7213 */ /* 0x000fc60000000000 */
[----:B------:R-:W-:-:S04]  /*1790*/  IMAD.HI.U32 R20, R5, R45, RZ ;  /* 0x0000002d05147227 */ /* 0x000fc800078e00ff */
[----:B------:R-:W-:Y:S02]  /*17a0*/  IMAD.MOV R24, RZ, RZ, -R24 ;  /* 0x000000ffff187224 */ /* 0x000fe400078e0a18 */
[----:B------:R-:W-:Y:S02]  /*17b0*/  IMAD.MOV R20, RZ, RZ, -R20 ;  /* 0x000000ffff147224 */ /* 0x000fe400078e0a14 */
[C---:B------:R-:W-:Y:S02]  /*17c0*/  IMAD R41, R2.reuse, R24, R41 ;  /* 0x0000001802297224 */ /* 0x040fe400078e0229 */
[C---:B------:R-:W-:Y:S02]  /*17d0*/  IMAD R45, R2.reuse, R20, R45 ;  /* 0x00000014022d7224 */ /* 0x040fe400078e022d */
[--C-:B------:R-:W-:Y:S01]  /*17e0*/  @!P2 IMAD.IADD R31, R31, 0x1, -R2.reuse ;  /* 0x000000011f1fa824 */ /* 0x100fe200078e0a02 */
[C---:B------:R-:W-:Y:S01]  /*17f0*/  ISETP.GT.U32.AND P2, PT, R2.reuse, R37, PT ;  /* 0x000000250200720c */ /* 0x040fe20003f44070 */
[--C-:B------:R-:W-:Y:S01]  /*1800*/  @!P4 IMAD.IADD R35, R35, 0x1, -R2.reuse ;  /* 0x000000012323c824 */ /* 0x100fe200078e0a02 */
[C---:B------:R-:W-:Y:S01]  /*1810*/  ISETP.GT.U32.AND P4, PT, R2.reuse, R41, PT ;  /* 0x000000290200720c */ /* 0x040fe20003f84070 */
[----:B------:R-:W-:Y:S01]  /*1820*/  @!P6 IMAD.IADD R43, R43, 0x1, -R2 ;  /* 0x000000012b2be824 */ /* 0x000fe200078e0a02 */
[----:B------:R-:W-:Y:S01]  /*1830*/  ISETP.GT.U32.AND P6, PT, R2, R45, PT ;  /* 0x0000002d0200720c */ /* 0x000fe20003fc4070 */
[----:B------:R-:W-:-:S04]  /*1840*/  IMAD.HI.U32 R22, R5, R47, RZ ;  /* 0x0000002f05167227 */ /* 0x000fc800078e00ff */
[----:B------:R-:W-:Y:S02]  /*1850*/  IMAD.MOV R22, RZ, RZ, -R22 ;  /* 0x000000ffff167224 */ /* 0x000fe400078e0a16 */
[----:B------:R-:W-:-:S04]  /*1860*/  IMAD.HI.U32 R24, R5, R49, RZ ;  /* 0x0000003105187227 */ /* 0x000fc800078e00ff */
[----:B------:R-:W-:Y:S02]  /*1870*/  IMAD R47, R2, R22, R47 ;  /* 0x00000016022f7224 */ /* 0x000fe400078e022f */
[--C-:B------:R-:W-:Y:S01]  /*1880*/  @!P2 IMAD.IADD R37, R37, 0x1, -R2.reuse ;  /* 0x000000012525a824 */ /* 0x100fe200078e0a02 */
[----:B------:R-:W-:Y:S01]  /*1890*/  ISETP.GE.AND P2, PT, R30, RZ, PT ;  /* 0x000000ff1e00720c */ /* 0x000fe20003f46270 */
[--C-:B------:R-:W-:Y:S01]  /*18a0*/  @!P4 IMAD.IADD R41, R41, 0x1, -R2.reuse ;  /* 0x000000012929c824 */ /* 0x100fe200078e0a02 */
[----:B------:R-:W-:Y:S01]  /*18b0*/  IABS R30, R54 ;  /* 0x00000036001e7213 */ /* 0x000fe20000000000 */
[----:B------:R-:W-:Y:S01]  /*18c0*/  @!P6 IMAD.IADD R45, R45, 0x1, -R2 ;  /* 0x000000012d2de824 */ /* 0x000fe200078e0a02 */
[----:B------:R-:W-:Y:S01]  /*18d0*/  ISETP.GT.U32.AND P6, PT, R2, R47, PT ;  /* 0x0000002f0200720c */ /* 0x000fe20003fc4070 */
[----:B------:R-:W-:Y:S01]  /*18e0*/  IMAD.MOV R24, RZ, RZ, -R24 ;  /* 0x000000ffff187224 */ /* 0x000fe200078e0a18 */
[----:B------:R-:W-:Y:S01]  /*18f0*/  ISETP.GE.AND P4, PT, R32, RZ, PT ;  /* 0x000000ff2000720c */ /* 0x000fe20003f86270 */
[----:B------:R-:W-:Y:S01]  /*1900*/  IMAD.HI.U32 R20, R5, R51, RZ ;  /* 0x0000003305147227 */ /* 0x000fe200078e00ff */
[----:B------:R-:W-:-:S03]  /*1910*/  IABS R32, R56 ;  /* 0x0000003800207213 */ /* 0x000fc60000000000 */
[----:B------:R-:W-:Y:S01]  /*1920*/  @!P1 IMAD.MOV R25, RZ, RZ, -R25 ;  /* 0x000000ffff199224 */ /* 0x000fe200078e0a19 */
[C---:B------:R-:W-:Y:S01]  /*1930*/  ISETP.GT.U32.AND P1, PT, R2.reuse, R37, PT ;  /* 0x000000250200720c */ /* 0x040fe20003f24070 */
[----:B------:R-:W-:Y:S01]  /*1940*/  @!P3 IMAD.MOV R27, RZ, RZ, -R27 ;  /* 0x000000ffff1bb224 */ /* 0x000fe200078e0a1b */
[C---:B------:R-:W-:Y:S01]  /*1950*/  ISETP.GT.U32.AND P3, PT, R2.reuse, R39, PT ;  /* 0x000000270200720c */ /* 0x040fe20003f64070 */
[----:B------:R-:W-:Y:S01]  /*1960*/  @!P0 IMAD.MOV R29, RZ, RZ, -R29 ;  /* 0x000000ffff1d8224 */ /* 0x000fe200078e0a1d */
[C---:B------:R-:W-:Y:S01]  /*1970*/  ISETP.GT.U32.AND P0, PT, R2.reuse, R41, PT ;  /* 0x000000290200720c */ /* 0x040fe20003f04070 */
[----:B------:R-:W-:Y:S02]  /*1980*/  IMAD R49, R2, R24, R49 ;  /* 0x0000001802317224 */ /* 0x000fe400078e0231 */
[----:B------:R-:W-:-:S04]  /*1990*/  IMAD.HI.U32 R22, R5, R28, RZ ;  /* 0x0000001c05167227 */ /* 0x000fc800078e00ff */
[----:B------:R-:W-:-:S04]  /*19a0*/  IMAD.HI.U32 R24, R5, R30, RZ ;  /* 0x0000001e05187227 */ /* 0x000fc800078e00ff */
[----:B------:R-:W-:Y:S02]  /*19b0*/  IMAD.MOV R20, RZ, RZ, -R20 ;  /* 0x000000ffff147224 */ /* 0x000fe400078e0a14 */
[----:B------:R-:W-:Y:S02]  /*19c0*/  IMAD.MOV R53, RZ, RZ, -R22 ;  /* 0x000000ffff357224 */ /* 0x000fe400078e0a16 */
[----:B------:R-:W-:Y:S02]  /*19d0*/  IMAD.MOV R55, RZ, RZ, -R24 ;  /* 0x000000ffff377224 */ /* 0x000fe400078e0a18 */
[----:B------:R-:W-:-:S04]  /*19e0*/  IMAD.HI.U32 R26, R5, R32, RZ ;  /* 0x00000020051a7227 */ /* 0x000fc800078e00ff */
[----:B------:R-:W-:Y:S02]  /*19f0*/  IMAD R51, R2, R20, R51 ;  /* 0x0000001402337224 */ /* 0x000fe400078e0233 */
[----:B------:R-:W-:-:S04]  /*1a00*/  IMAD.HI.U32 R20, R5, R34, RZ ;  /* 0x0000002205147227 */ /* 0x000fc800078e00ff */
[C---:B------:R-:W-:Y:S02]  /*1a10*/  IMAD R5, R2.reuse, R53, R28 ;  /* 0x0000003502057224 */ /* 0x040fe400078e021c */
[C---:B------:R-:W-:Y:S02]  /*1a20*/  IMAD R53, R2.reuse, R55, R30 ;  /* 0x0000003702357224 */ /* 0x040fe400078e021e */
[----:B------:R-:W-:Y:S01]  /*1a30*/  @!P6 IMAD.IADD R47, R47, 0x1, -R2 ;  /* 0x000000012f2fe824 */ /* 0x000fe200078e0a02 */
[C---:B------:R-:W-:Y:S01]  /*1a40*/  ISETP.GT.U32.AND P6, PT, R2.reuse, R45, PT ;  /* 0x0000002d0200720c */ /* 0x040fe20003fc4070 */
[----:B------:R-:W-:Y:S01]  /*1a50*/  @!P5 IMAD.MOV R31, RZ, RZ, -R31 ;  /* 0x000000ffff1fd224 */ /* 0x000fe200078e0a1f */
[C---:B------:R-:W-:Y:S01]  /*1a60*/  ISETP.GT.U32.AND P5, PT, R2.reuse, R43, PT ;  /* 0x0000002b0200720c */ /* 0x040fe20003fa4070 */
[----:B------:R-:W-:Y:S02]  /*1a70*/  IMAD.MOV R57, RZ, RZ, -R26 ;  /* 0x000000ffff397224 */ /* 0x000fe400078e0a1a */
[----:B------:R-:W-:Y:S01]  /*1a80*/  @!P2 IMAD.MOV R33, RZ, RZ, -R33 ;  /* 0x000000ffff21a224 */ /* 0x000fe200078e0a21 */
[C---:B------:R-:W-:Y:S01]  /*1a90*/  ISETP.GT.U32.AND P2, PT, R2.reuse, R47, PT ;  /* 0x0000002f0200720c */ /* 0x040fe20003f44070 */
[----:B------:R-:W-:Y:S01]  /*1aa0*/  @!P4 IMAD.MOV R35, RZ, RZ, -R35 ;  /* 0x000000ffff23c224 */ /* 0x000fe200078e0a23 */
[C---:B------:R-:W-:Y:S01]  /*1ab0*/  ISETP.GT.U32.AND P4, PT, R2.reuse, R49, PT ;  /* 0x000000310200720c */ /* 0x040fe20003f84070 */
[--C-:B------:R-:W-:Y:S01]  /*1ac0*/  @!P1 IMAD.IADD R37, R37, 0x1, -R2.reuse ;  /* 0x0000000125259824 */ /* 0x100fe200078e0a02 */
[C---:B------:R-:W-:Y:S01]  /*1ad0*/  ISETP.GT.U32.AND P1, PT, R2.reuse, R51, PT ;  /* 0x000000330200720c */ /* 0x040fe20003f24070 */
[--C-:B------:R-:W-:Y:S01]  /*1ae0*/  @!P3 IMAD.IADD R39, R39, 0x1, -R2.reuse ;  /* 0x000000012727b824 */ /* 0x100fe200078e0a02 */
[C---:B------:R-:W-:Y:S01]  /*1af0*/  ISETP.GT.U32.AND P3, PT, R2.reuse, R5, PT ;  /* 0x000000050200720c */ /* 0x040fe20003f64070 */
[----:B------:R-:W-:Y:S01]  /*1b00*/  @!P0 IMAD.IADD R41, R41, 0x1, -R2 ;  /* 0x0000000129298824 */ /* 0x000fe200078e0a02 */
[C---:B------:R-:W-:Y:S01]  /*1b10*/  ISETP.GT.U32.AND P0, PT, R2.reuse, R53, PT ;  /* 0x000000350200720c */ /* 0x040fe20003f04070 */
[----:B------:R-:W-:-:S02]  /*1b20*/  IMAD R55, R2, R57, R32 ;  /* 0x0000003902377224 */ /* 0x000fc400078e0220 */
[----:B------:R-:W-:Y:S02]  /*1b30*/  IMAD.MOV R57, RZ, RZ, -R20 ;  /* 0x000000ffff397224 */ /* 0x000fe400078e0a14 */
[----:B------:R-:W-:Y:S01]  /*1b40*/  @!P5 IMAD.IADD R43, R43, 0x1, -R2 ;  /* 0x000000012b2bd824 */ /* 0x000fe200078e0a02 */
[C---:B------:R-:W-:Y:S01]  /*1b50*/  ISETP.GT.U32.AND P5, PT, R2.reuse, R55, PT ;  /* 0x000000370200720c */ /* 0x040fe20003fa4070 */
[C---:B------:R-:W-:Y:S01]  /*1b60*/  IMAD R57, R2.reuse, R57, R34 ;  /* 0x0000003902397224 */ /* 0x040fe200078e0222 */
[----:B------:R-:W0:Y:S01]  /*1b70*/  LDC R20, c[0x0][0x3b0] ;  /* 0x0000ec00ff147b82 */ /* 0x000e220000000800 */
[--C-:B------:R-:W-:Y:S02]  /*1b80*/  @!P6 IMAD.IADD R45, R45, 0x1, -R2.reuse ;  /* 0x000000012d2de824 */ /* 0x100fe400078e0a02 */
[--C-:B------:R-:W-:Y:S01]  /*1b90*/  @!P2 IMAD.IADD R47, R47, 0x1, -R2.reuse ;  /* 0x000000012f2fa824 */ /* 0x100fe200078e0a02 */
[----:B------:R-:W-:Y:S01]  /*1ba0*/  ISETP.GT.U32.AND P6, PT, R2, R57, PT ;  /* 0x000000390200720c */ /* 0x000fe20003fc4070 */
[--C-:B------:R-:W-:Y:S01]  /*1bb0*/  @!P4 IMAD.IADD R49, R49, 0x1, -R2.reuse ;  /* 0x000000013131c824 */ /* 0x100fe200078e0a02 */
[----:B------:R-:W-:Y:S01]  /*1bc0*/  ISETP.GE.AND P2, PT, R36, RZ, PT ;  /* 0x000000ff2400720c */ /* 0x000fe20003f46270 */
[--C-:B------:R-:W-:Y:S01]  /*1bd0*/  @!P1 IMAD.IADD R51, R51, 0x1, -R2.reuse ;  /* 0x0000000133339824 */ /* 0x100fe200078e0a02 */
[----:B------:R-:W-:Y:S01]  /*1be0*/  ISETP.GE.AND P4, PT, R38, RZ, PT ;  /* 0x000000ff2600720c */ /* 0x000fe20003f86270 */
[--C-:B------:R-:W-:Y:S01]  /*1bf0*/  @!P3 IMAD.IADD R5, R5, 0x1, -R2.reuse ;  /* 0x000000010505b824 */ /* 0x100fe200078e0a02 */
[----:B------:R-:W-:Y:S01]  /*1c00*/  ISETP.GE.AND P1, PT, R40, RZ, PT ;  /* 0x000000ff2800720c */ /* 0x000fe20003f26270 */
[--C-:B------:R-:W-:Y:S01]  /*1c10*/  @!P0 IMAD.IADD R53, R53, 0x1, -R2.reuse ;  /* 0x0000000135358824 */ /* 0x100fe200078e0a02 */
[----:B------:R-:W-:Y:S01]  /*1c20*/  ISETP.GE.AND P3, PT, R42, RZ, PT ;  /* 0x000000ff2a00720c */ /* 0x000fe20003f66270 */
[----:B------:R-:W-:Y:S01]  /*1c30*/  @!P5 IMAD.IADD R55, R55, 0x1, -R2 ;  /* 0x000000013737d824 */ /* 0x000fe200078e0a02 */
[----:B------:R-:W-:-:S02]  /*1c40*/  ISETP.GE.AND P0, PT, R44, RZ, PT ;  /* 0x000000ff2c00720c */ /* 0x000fc40003f06270 */
[----:B------:R-:W-:Y:S01]  /*1c50*/  ISETP.GE.AND P5, PT, R46, RZ, PT ;  /* 0x000000ff2e00720c */ /* 0x000fe20003fa6270 */
[--C-:B------:R-:W-:Y:S01]  /*1c60*/  @!P6 IMAD.IADD R57, R57, 0x1, -R2.reuse ;  /* 0x000000013939e824 */ /* 0x100fe200078e0a02 */
[C---:B------:R-:W-:Y:S01]  /*1c70*/  ISETP.GT.U32.AND P6, PT, R2.reuse, R55, PT ;  /* 0x000000370200720c */ /* 0x040fe20003fc4070 */
[----:B------:R-:W-:Y:S01]  /*1c80*/  @!P2 IMAD.MOV R37, RZ, RZ, -R37 ;  /* 0x000000ffff25a224 */ /* 0x000fe200078e0a25 */
        /* <DEDUP_REMOVED lines=8> */
[----:B------:R-:W-:Y:S01]  /*1d10*/  ISETP.GT.U32.AND P0, PT, R2, R57, PT ;  /* 0x000000390200720c */ /* 0x000fe20003f04070 */
[----:B------:R-:W-:Y:S01]  /*1d20*/  @!P5 IMAD.MOV R47, RZ, RZ, -R47 ;  /* 0x000000ffff2fd224 */ /* 0x000fe200078e0a2f */
[----:B------:R-:W-:Y:S01]  /*1d30*/  ISETP.GE.AND P5, PT, R3, RZ, PT ;  /* 0x000000ff0300720c */ /* 0x000fe20003fa6270 */
        /* <DEDUP_REMOVED lines=11> */
[----:B------:R-:W-:-:S02]  /*1df0*/  ISETP.NE.AND P0, PT, R21, RZ, PT ;  /* 0x000000ff1500720c */ /* 0x000fc40003f05270 */
[----:B------:R-:W-:Y:S01]  /*1e00*/  LOP3.LUT R2, RZ, R21, RZ, 0x33, !PT ;  /* 0x00000015ff027212 */ /* 0x000fe200078e33ff */
[----:B------:R-:W-:Y:S02]  /*1e10*/  @!P6 IMAD.MOV R55, RZ, RZ, -R55 ;  /* 0x000000ffff37e224 */ /* 0x000fe400078e0a37 */
[----:B------:R-:W-:Y:S01]  /*1e20*/  @!P2 IMAD.MOV R49, RZ, RZ, -R49 ;  /* 0x000000ffff31a224 */ /* 0x000fe200078e0a31 */
[C---:B------:R-:W-:Y:S01]  /*1e30*/  SEL R3, R2.reuse, R27, !P0 ;  /* 0x0000001b02037207 */ /* 0x040fe20004000000 */
[----:B------:R-:W-:Y:S01]  /*1e40*/  @!P4 IMAD.MOV R51, RZ, RZ, -R51 ;  /* 0x000000ffff33c224 */ /* 0x000fe200078e0a33 */
[----:B------:R-:W3:Y:S01]  /*1e50*/  LDC.64 R26, c[0x0][0x388] ;  /* 0x0000e200ff1a7b82 */ /* 0x000ee20000000a00 */
[C---:B------:R-:W-:Y:S01]  /*1e60*/  SEL R10, R2.reuse, R10, !P0 ;  /* 0x0000000a020a7207 */ /* 0x040fe20004000000 */
[----:B------:R-:W-:Y:S01]  /*1e70*/  @!P1 IMAD.MOV R5, RZ, RZ, -R5 ;  /* 0x000000ffff059224 */ /* 0x000fe200078e0a05 */
[C---:B------:R-:W-:Y:S01]  /*1e80*/  SEL R12, R2.reuse, R12, !P0 ;  /* 0x0000000c020c7207 */ /* 0x040fe20004000000 */
[----:B------:R-:W-:Y:S01]  /*1e90*/  @!P3 IMAD.MOV R53, RZ, RZ, -R53 ;  /* 0x000000ffff35b224 */ /* 0x000fe200078e0a35 */
[----:B------:R-:W-:Y:S01]  /*1ea0*/  SEL R17, R2, R17, !P0 ;  /* 0x0000001102117207 */ /* 0x000fe20004000000 */
[-C--:B0-----:R-:W-:Y:S01]  /*1eb0*/  IMAD R10, R10, R20.reuse, RZ ;  /* 0x000000140a0a7224 */ /* 0x081fe200078e02ff */
[C---:B------:R-:W-:Y:S01]  /*1ec0*/  SEL R13, R2.reuse, R13, !P0 ;  /* 0x0000000d020d7207 */ /* 0x040fe20004000000 */
[----:B------:R-:W-:Y:S01]  /*1ed0*/  @!P5 IMAD.MOV R57, RZ, RZ, -R57 ;  /* 0x000000ffff39d224 */ /* 0x000fe200078e0a39 */
[----:B------:R-:W-:Y:S01]  /*1ee0*/  SEL R7, R2, R7, !P0 ;  /* 0x0000000702077207 */ /* 0x000fe20004000000 */
[-C--:B------:R-:W-:Y:S01]  /*1ef0*/  IMAD R12, R12, R20.reuse, RZ ;  /* 0x000000140c0c7224 */ /* 0x080fe200078e02ff */
[C---:B------:R-:W-:Y:S01]  /*1f00*/  SEL R31, R2.reuse, R31, !P0 ;  /* 0x0000001f021f7207 */ /* 0x040fe20004000000 */
[-C--:B------:R-:W-:Y:S01]  /*1f10*/  IMAD R17, R17, R20.reuse, RZ ;  /* 0x0000001411117224 */ /* 0x080fe200078e02ff */
[C---:B------:R-:W-:Y:S01]  /*1f20*/  SEL R9, R2.reuse, R9, !P0 ;  /* 0x0000000902097207 */ /* 0x040fe20004000000 */
[----:B------:R-:W-:Y:S01]  /*1f30*/  IMAD R13, R13, R20, RZ ;  /* 0x000000140d0d7224 */ /* 0x000fe200078e02ff */
[C---:B------:R-:W-:Y:S01]  /*1f40*/  SEL R8, R2.reuse, R8, !P0 ;  /* 0x0000000802087207 */ /* 0x040fe20004000000 */
[-C--:B------:R-:W-:Y:S01]  /*1f50*/  IMAD R7, R7, R20.reuse, RZ ;  /* 0x0000001407077224 */ /* 0x080fe200078e02ff */
[C---:B------:R-:W-:Y:S01]  /*1f60*/  SEL R11, R2.reuse, R11, !P0 ;  /* 0x0000000b020b7207 */ /* 0x040fe20004000000 */
[----:B------:R-:W-:Y:S01]  /*1f70*/  IMAD R31, R31, R20, RZ ;  /* 0x000000141f1f7224 */ /* 0x000fe200078e02ff */
[C---:B------:R-:W-:Y:S01]  /*1f80*/  SEL R14, R2.reuse, R14, !P0 ;  /* 0x0000000e020e7207 */ /* 0x040fe20004000000 */
[-C--:B------:R-:W-:Y:S01]  /*1f90*/  IMAD R9, R9, R20.reuse, RZ ;  /* 0x0000001409097224 */ /* 0x080fe200078e02ff */
[----:B------:R-:W-:Y:S01]  /*1fa0*/  SEL R15, R2, R15, !P0 ;  /* 0x0000000f020f7207 */ /* 0x000fe20004000000 */
[----:B------:R-:W-:Y:S01]  /*1fb0*/  IMAD R8, R8, R20, RZ ;  /* 0x0000001408087224 */ /* 0x000fe200078e02ff */
[----:B------:R-:W-:Y:S01]  /*1fc0*/  SEL R16, R2, R16, !P0 ;  /* 0x0000001002107207 */ /* 0x000fe20004000000 */
[----:B-1----:R-:W-:Y:S01]  /*1fd0*/  IMAD R21, R4, UR6, RZ ;  /* 0x0000000604157c24 */ /* 0x002fe2000f8e02ff */
[----:B---3--:R-:W-:Y:S01]  /*1fe0*/  LEA R92, P2, R10, R26, 0x1 ;  /* 0x0000001a0a5c7211 */ /* 0x008fe200078408ff */
[----:B------:R-:W-:Y:S01]  /*1ff0*/  IMAD R14, R14, R20, RZ ;  /* 0x000000140e0e7224 */ /* 0x000fe200078e02ff */
[C---:B------:R-:W-:Y:S01]  /*2000*/  SEL R18, R2.reuse, R18, !P0 ;  /* 0x0000001202127207 */ /* 0x040fe20004000000 */
[-C--:B------:R-:W-:Y:S01]  /*2010*/  IMAD R11, R11, R20.reuse, RZ ;  /* 0x000000140b0b7224 */ /* 0x080fe200078e02ff */
[C---:B------:R-:W-:Y:S01]  /*2020*/  SEL R19, R2.reuse, R19, !P0 ;  /* 0x0000001302137207 */ /* 0x040fe20004000000 */
[-C--:B------:R-:W-:Y:S01]  /*2030*/  IMAD R15, R15, R20.reuse, RZ ;  /* 0x000000140f0f7224 */ /* 0x080fe200078e02ff */
[----:B------:R-:W-:Y:S01]  /*2040*/  SEL R23, R2, R23, !P0 ;  /* 0x0000001702177207 */ /* 0x000fe20004000000 */
[-C--:B------:R-:W-:Y:S01]  /*2050*/  IMAD R16, R16, R20.reuse, RZ ;  /* 0x0000001410107224 */ /* 0x080fe200078e02ff */
[----:B------:R-:W-:Y:S01]  /*2060*/  SEL R25, R2, R25, !P0 ;  /* 0x0000001902197207 */ /* 0x000fe20004000000 */
[-C--:B------:R-:W-:Y:S01]  /*2070*/  IMAD R18, R18, R20.reuse, RZ ;  /* 0x0000001412127224 */ /* 0x080fe200078e02ff */
[C---:B------:R-:W-:Y:S01]  /*2080*/  SEL R29, R2.reuse, R29, !P0 ;  /* 0x0000001d021d7207 */ /* 0x040fe20004000000 */
        /* <DEDUP_REMOVED lines=27> */
[----:B------:R-:W-:Y:S01]  /*2240*/  SEL R2, R2, R57, !P0 ;  /* 0x0000003902027207 */ /* 0x000fe20004000000 */
[-C--:B------:R-:W-:Y:S01]  /*2250*/  IMAD R34, R51, R20.reuse, RZ ;  /* 0x0000001433227224 */ /* 0x080fe200078e02ff */
[-C--:B------:R-:W-:Y:S01]  /*2260*/  LEA.HI.X.SX32 R91, R10, R27.reuse, 0x1, P2 ;  /* 0x0000001b0a5b7211 */ /* 0x080fe200010f0eff */
[----:B------:R-:W-:Y:S01]  /*2270*/  IMAD R40, R53, R20, RZ ;  /* 0x0000001435287224 */ /* 0x000fe200078e02ff */
[----:B------:R-:W-:Y:S01]  /*2280*/  LEA R99, P0, R12, R26, 0x1 ;  /* 0x0000001a0c637211 */ /* 0x000fe200078008ff */
[----:B------:R-:W-:Y:S01]  /*2290*/  IMAD R42, R2, R20, RZ ;  /* 0x00000014022a7224 */ /* 0x000fe200078e02ff */
[-C--:B------:R-:W-:Y:S01]  /*22a0*/  LEA R119, P2, R17, R26.reuse, 0x1 ;  /* 0x0000001a11777211 */ /* 0x080fe200078408ff */
[----:B------:R-:W0:Y:S01]  /*22b0*/  LDC.64 R2, c[0x0][0x380] ;  /* 0x0000e000ff027b82 */ /* 0x000e220000000a00 */
[----:B------:R-:W-:Y:S01]  /*22c0*/  LEA R107, P6, R13, R26, 0x1 ;  /* 0x0000001a0d6b7211 */ /* 0x000fe200078c08ff */
[-C--:B------:R-:W-:Y:S01]  /*22d0*/  IMAD R47, R47, R20.reuse, RZ ;  /* 0x000000142f2f7224 */ /* 0x080fe200078e02ff */
[-C--:B------:R-:W-:Y:S01]  /*22e0*/  LEA.HI.X.SX32 R98, R12, R27.reuse, 0x1, P0 ;  /* 0x0000001b0c627211 */ /* 0x080fe200000f0eff */
[----:B------:R-:W-:Y:S01]  /*22f0*/  IMAD R55, R55, R20, RZ ;  /* 0x0000001437377224 */ /* 0x000fe200078e02ff */
[----:B------:R-:W-:Y:S01]  /*2300*/  LEA.HI.X.SX32 R118, R17, R27, 0x1, P2 ;  /* 0x0000001b11767211 */ /* 0x000fe200010f0eff */
[----:B------:R-:W-:Y:S01]  /*2310*/  USHF.R.S32.HI UR6, URZ, 0x1f, UR4 ;  /* 0x0000001fff067899 */ /* 0x000fe20008011404 */
[----:B------:R-:W-:-:S02]  /*2320*/  LEA R4, P5, R7, R26, 0x1 ;  /* 0x0000001a07047211 */ /* 0x000fc400078a08ff */
[----:B------:R-:W-:Y:S02]  /*2330*/  CS2R R56, SRZ ;  /* 0x0000000000387805 */ /* 0x000fe4000001ff00 */
[-C--:B------:R-:W-:Y:S01]  /*2340*/  LEA R12, P2, R31, R26.reuse, 0x1 ;  /* 0x0000001a1f0c7211 */ /* 0x080fe200078408ff */
[----:B------:R-:W-:Y:S01]  /*2350*/  ULEA.HI UR6, UR6, UR4, URZ, 0x7 ;  /* 0x0000000406067291 */ /* 0x000fe2000f8f38ff */
[-C--:B------:R-:W-:Y:S01]  /*2360*/  LEA R121, P4, R9, R26.reuse, 0x1 ;  /* 0x0000001a09797211 */ /* 0x080fe200078808ff */
[----:B------:R1:W-:Y:S01]  /*2370*/  STL [R1+0x4], R4 ;  /* 0x0000040401007387 */ /* 0x0003e20000100800 */
[----:B------:R-:W-:Y:S01]  /*2380*/  LEA R117, P3, R8, R26, 0x1 ;  /* 0x0000001a08757211 */ /* 0x000fe200078608ff */
[----:B------:R-:W-:Y:S01]  /*2390*/  USHF.R.S32.HI UR6, URZ, 0x7, UR6 ;  /* 0x00000007ff067899 */ /* 0x000fe20008011406 */
[-C--:B------:R-:W-:Y:S02]  /*23a0*/  LEA.HI.X.SX32 R106, R13, R27.reuse, 0x1, P6 ;  /* 0x0000001b0d6a7211 */ /* 0x080fe400030f0eff */
[----:B------:R-:W-:-:S02]  /*23b0*/  LEA.HI.X.SX32 R13, R31, R27, 0x1, P2 ;  /* 0x0000001b1f0d7211 */ /* 0x000fc400010f0eff */
[-C--:B------:R-:W-:Y:S02]  /*23c0*/  LEA R37, P2, R45, R26.reuse, 0x1 ;  /* 0x0000001a2d257211 */ /* 0x080fe400078408ff */
[-C--:B------:R-:W-:Y:S02]  /*23d0*/  LEA.HI.X.SX32 R120, R9, R27.reuse, 0x1, P4 ;  /* 0x0000001b09787211 */ /* 0x080fe400020f0eff */
[-C--:B-1----:R-:W-:Y:S02]  /*23e0*/  LEA.HI.X.SX32 R4, R7, R27.reuse, 0x1, P5 ;  /* 0x0000001b07047211 */ /* 0x082fe400028f0eff */
[-C--:B------:R-:W-:Y:S02]  /*23f0*/  LEA R105, P5, R14, R26.reuse, 0x1 ;  /* 0x0000001a0e697211 */ /* 0x080fe400078a08ff */
[----:B------:R-:W-:Y:S01]  /*2400*/  LEA.HI.X.SX32 R93, R8, R27, 0x1, P3 ;  /* 0x0000001b085d7211 */ /* 0x000fe200018f0eff */
[----:B------:R1:W-:Y:S01]  /*2410*/  STL [R1], R4 ;  /* 0x0000000401007387 */ /* 0x0003e20000100800 */
[----:B------:R-:W-:-:S02]  /*2420*/  LEA R101, P1, R11, R26, 0x1 ;  /* 0x0000001a0b657211 */ /* 0x000fc400078208ff */
[-C--:B------:R-:W-:Y:S02]  /*2430*/  LEA R111, P4, R15, R26.reuse, 0x1 ;  /* 0x0000001a0f6f7211 */ /* 0x080fe400078808ff */
[-C--:B------:R-:W-:Y:S02]  /*2440*/  LEA R115, P3, R16, R26.reuse, 0x1 ;  /* 0x0000001a10737211 */ /* 0x080fe400078608ff */
[-C--:B------:R-:W-:Y:S02]  /*2450*/  LEA.HI.X.SX32 R38, R45, R27.reuse, 0x1, P2 ;  /* 0x0000001b2d267211 */ /* 0x080fe400010f0eff */
[----:B------:R-:W3:Y:S01]  /*2460*/  LDC R45, c[0x0][0x3a8] ;  /* 0x0000ea00ff2d7b82 */ /* 0x000ee20000000800 */
[-C--:B------:R-:W-:Y:S02]  /*2470*/  LEA.HI.X.SX32 R104, R14, R27.reuse, 0x1, P5 ;  /* 0x0000001b0e687211 */ /* 0x080fe400028f0eff */
[----:B------:R-:W-:Y:S02]  /*2480*/  LEA.HI.X.SX32 R100, R11, R27, 0x1, P1 ;  /* 0x0000001b0b647211 */ /* 0x000fe400008f0eff */
[----:B------:R-:W-:-:S02]  /*2490*/  LEA R94, P5, R25, R26, 0x1 ;  /* 0x0000001a195e7211 */ /* 0x000fc400078a08ff */
[-C--:B------:R-:W-:Y:S02]  /*24a0*/  LEA.HI.X.SX32 R110, R15, R27.reuse, 0x1, P4 ;  /* 0x0000001b0f6e7211 */ /* 0x080fe400020f0eff */
[----:B------:R-:W-:Y:S02]  /*24b0*/  LEA.HI.X.SX32 R114, R16, R27, 0x1, P3 ;  /* 0x0000001b10727211 */ /* 0x000fe400018f0eff */
[-C--:B------:R-:W-:Y:S02]  /*24c0*/  LEA R109, P1, R18, R26.reuse, 0x1 ;  /* 0x0000001a126d7211 */ /* 0x080fe400078208ff */
[-C--:B------:R-:W-:Y:S02]  /*24d0*/  LEA R103, P0, R19, R26.reuse, 0x1 ;  /* 0x0000001a13677211 */ /* 0x080fe400078008ff */
[-C--:B------:R-:W-:Y:S02]  /*24e0*/  LEA R96, P6, R23, R26.reuse, 0x1 ;  /* 0x0000001a17607211 */ /* 0x080fe400078c08ff */
[----:B------:R-:W-:-:S02]  /*24f0*/  LEA R5, P4, R22, R26, 0x1 ;  /* 0x0000001a16057211 */ /* 0x000fc400078808ff */
[-C--:B------:R-:W-:Y:S02]  /*2500*/  LEA R50, P3, R29, R26.reuse, 0x1 ;  /* 0x0000001a1d327211 */ /* 0x080fe400078608ff */
[-C--:B------:R-:W-:Y:S02]  /*2510*/  LEA.HI.X.SX32 R95, R25, R27.reuse, 0x1, P5 ;  /* 0x0000001b195f7211 */ /* 0x080fe400028f0eff */
[-C--:B------:R-:W-:Y:S02]  /*2520*/  LEA.HI.X.SX32 R108, R18, R27.reuse, 0x1, P1 ;  /* 0x0000001b126c7211 */ /* 0x080fe400008f0eff */
[-C--:B------:R-:W-:Y:S02]  /*2530*/  LEA.HI.X.SX32 R102, R19, R27.reuse, 0x1, P0 ;  /* 0x0000001b13667211 */ /* 0x080fe400000f0eff */
[----:B------:R-:W-:Y:S02]  /*2540*/  LEA.HI.X.SX32 R97, R23, R27, 0x1, P6 ;  /* 0x0000001b17617211 */ /* 0x000fe400030f0eff */
[----:B------:R-:W-:-:S02]  /*2550*/  LEA R124, P5, R39, R26, 0x1 ;  /* 0x0000001a277c7211 */ /* 0x000fc400078a08ff */
[-C--:B-1----:R-:W-:Y:S02]  /*2560*/  LEA.HI.X.SX32 R4, R22, R27.reuse, 0x1, P4 ;  /* 0x0000001b16047211 */ /* 0x082fe400020f0eff */
[----:B------:R-:W-:Y:S02]  /*2570*/  LEA.HI.X.SX32 R49, R29, R27, 0x1, P3 ;  /* 0x0000001b1d317211 */ /* 0x000fe400018f0eff */
[-C--:B------:R-:W-:Y:S02]  /*2580*/  LEA R53, P1, R33, R26.reuse, 0x1 ;  /* 0x0000001a21357211 */ /* 0x080fe400078208ff */
[-C--:B------:R-:W-:Y:S02]  /*2590*/  LEA R72, P0, R35, R26.reuse, 0x1 ;  /* 0x0000001a23487211 */ /* 0x080fe400078008ff */
[-C--:B------:R-:W-:Y:S02]  /*25a0*/  LEA R51, P6, R73, R26.reuse, 0x1 ;  /* 0x0000001a49337211 */ /* 0x080fe400078c08ff */
[----:B------:R-:W-:-:S02]  /*25b0*/  LEA R123, P4, R41, R26, 0x1 ;  /* 0x0000001a297b7211 */ /* 0x000fc400078808ff */
[----:B------:R-:W-:Y:S02]  /*25c0*/  LEA R44, P3, R43, R26, 0x1 ;  /* 0x0000001a2b2c7211 */ /* 0x000fe400078608ff */
[-C--:B------:R-:W-:Y:S02]  /*25d0*/  LEA.HI.X.SX32 R125, R39, R27.reuse, 0x1, P5 ;  /* 0x0000001b277d7211 */ /* 0x080fe400028f0eff */
[-C--:B------:R-:W-:Y:S02]  /*25e0*/  LEA.HI.X.SX32 R54, R33, R27.reuse, 0x1, P1 ;  /* 0x0000001b21367211 */ /* 0x080fe400008f0eff */
[-C--:B------:R-:W-:Y:S02]  /*25f0*/  LEA.HI.X.SX32 R52, R35, R27.reuse, 0x1, P0 ;  /* 0x0000001b23347211 */ /* 0x080fe400000f0eff */
[-C--:B------:R-:W-:Y:S02]  /*2600*/  LEA.HI.X.SX32 R73, R73, R27.reuse, 0x1, P6 ;  /* 0x0000001b49497211 */ /* 0x080fe400030f0eff */
[----:B------:R-:W-:-:S02]  /*2610*/  LEA.HI.X.SX32 R122, R41, R27, 0x1, P4 ;  /* 0x0000001b297a7211 */ /* 0x000fc400020f0eff */
[----:B------:R-:W-:Y:S02]  /*2620*/  LEA.HI.X.SX32 R39, R43, R27, 0x1, P3 ;  /* 0x0000001b2b277211 */ /* 0x000fe400018f0eff */
[-C--:B------:R-:W-:Y:S01]  /*2630*/  LEA R29, P1, R47, R26.reuse, 0x1 ;  /* 0x0000001a2f1d7211 */ /* 0x080fe200078208ff */
[----:B------:R-:W1:Y:S01]  /*2640*/  LDC R43, c[0x0][0x3ac] ;  /* 0x0000eb00ff2b7b82 */ /* 0x000e620000000800 */
[-C--:B------:R-:W-:Y:S02]  /*2650*/  LEA R18, P0, R32, R26.reuse, 0x1 ;  /* 0x0000001a20127211 */ /* 0x080fe400078008ff */
[-C--:B------:R-:W-:Y:S02]  /*2660*/  LEA R22, P6, R34, R26.reuse, 0x1 ;  /* 0x0000001a22167211 */ /* 0x080fe400078c08ff */
[-C--:B------:R-:W-:Y:S02]  /*2670*/  LEA R30, P5, R36, R26.reuse, 0x1 ;  /* 0x0000001a241e7211 */ /* 0x080fe400078a08ff */
[----:B------:R-:W-:-:S02]  /*2680*/  LEA R24, P4, R40, R26, 0x1 ;  /* 0x0000001a28187211 */ /* 0x000fc400078808ff */
[-C--:B------:R-:W-:Y:S02]  /*2690*/  LEA R84, P3, R55, R26.reuse, 0x1 ;  /* 0x0000001a37547211 */ /* 0x080fe400078608ff */
[----:B------:R-:W-:Y:S02]  /*26a0*/  LEA R26, P2, R42, R26, 0x1 ;  /* 0x0000001a2a1a7211 */ /* 0x000fe400078408ff */
[-C--:B------:R-:W-:Y:S02]  /*26b0*/  LEA.HI.X.SX32 R28, R47, R27.reuse, 0x1, P1 ;  /* 0x0000001b2f1c7211 */ /* 0x080fe400008f0eff */
[-C--:B------:R-:W-:Y:S02]  /*26c0*/  LEA.HI.X.SX32 R19, R32, R27.reuse, 0x1, P0 ;  /* 0x0000001b20137211 */ /* 0x080fe400000f0eff */
[----:B------:R-:W-:Y:S02]  /*26d0*/  CS2R R32, SRZ ;  /* 0x0000000000207805 */ /* 0x000fe4000001ff00 */
[----:B------:R-:W-:-:S02]  /*26e0*/  LEA.HI.X.SX32 R23, R34, R27, 0x1, P6 ;  /* 0x0000001b22177211 */ /* 0x000fc400030f0eff */
[----:B------:R-:W-:Y:S02]  /*26f0*/  CS2R R34, SRZ ;  /* 0x0000000000227805 */ /* 0x000fe4000001ff00 */
[-C--:B------:R-:W-:Y:S02]  /*2700*/  LEA.HI.X.SX32 R31, R36, R27.reuse, 0x1, P5 ;  /* 0x0000001b241f7211 */ /* 0x080fe400028f0eff */
[-C--:B------:R-:W-:Y:S02]  /*2710*/  LEA.HI.X.SX32 R25, R40, R27.reuse, 0x1, P4 ;  /* 0x0000001b28197211 */ /* 0x080fe400020f0eff */
[-C--:B------:R-:W-:Y:S02]  /*2720*/  LEA.HI.X.SX32 R85, R55, R27.reuse, 0x1, P3 ;  /* 0x0000001b37557211 */ /* 0x080fe400018f0eff */
[----:B------:R-:W-:Y:S02]  /*2730*/  LEA.HI.X.SX32 R27, R42, R27, 0x1, P2 ;  /* 0x0000001b2a1b7211 */ /* 0x000fe400010f0eff */
[----:B------:R-:W-:-:S02]  /*2740*/  LOP3.LUT R42, R6, 0x78, RZ, 0xfc, !PT ;  /* 0x00000078062a7812 */ /* 0x000fc400078efcff */
[C---:B------:R-:W-:Y:S02]  /*2750*/  LOP3.LUT R41, R6.reuse, 0x70, RZ, 0xfc, !PT ;  /* 0x0000007006297812 */ /* 0x040fe400078efcff */
[----:B------:R-:W-:Y:S01]  /*2760*/  LOP3.LUT R40, R6, 0x68, RZ, 0xfc, !PT ;  /* 0x0000006806287812 */ /* 0x000fe200078efcff */
[-C--:B---3--:R-:W-:Y:S01]  /*2770*/  IMAD R42, R42, R45.reuse, RZ ;  /* 0x0000002d2a2a7224 */ /* 0x088fe200078e02ff */
[C---:B------:R-:W-:Y:S01]  /*2780*/  LOP3.LUT R36, R6.reuse, 0x60, RZ, 0xfc, !PT ;  /* 0x0000006006247812 */ /* 0x040fe200078efcff */
[-C--:B------:R-:W-:Y:S01]  /*2790*/  IMAD R41, R41, R45.reuse, RZ ;  /* 0x0000002d29297224 */ /* 0x080fe200078e02ff */
[----:B------:R-:W-:Y:S01]  /*27a0*/  LOP3.LUT R17, R6, 0x58, RZ, 0xfc, !PT ;  /* 0x0000005806117812 */ /* 0x000fe200078efcff */
[-C--:B------:R-:W-:Y:S01]  /*27b0*/  IMAD R40, R40, R45.reuse, RZ ;  /* 0x0000002d28287224 */ /* 0x080fe200078e02ff */
[----:B------:R-:W-:Y:S01]  /*27c0*/  LOP3.LUT R16, R6, 0x50, RZ, 0xfc, !PT ;  /* 0x0000005006107812 */ /* 0x000fe200078efcff */
[-C--:B------:R-:W-:Y:S01]  /*27d0*/  IMAD R36, R36, R45.reuse, RZ ;  /* 0x0000002d24247224 */ /* 0x080fe200078e02ff */
[C---:B------:R-:W-:Y:S01]  /*27e0*/  LOP3.LUT R15, R6.reuse, 0x48, RZ, 0xfc, !PT ;  /* 0x00000048060f7812 */ /* 0x040fe200078efcff */
[-C--:B------:R-:W-:Y:S01]  /*27f0*/  IMAD R17, R17, R45.reuse, RZ ;  /* 0x0000002d11117224 */ /* 0x080fe200078e02ff */
[----:B------:R-:W-:Y:S01]  /*2800*/  LOP3.LUT R14, R6, 0x40, RZ, 0xfc, !PT ;  /* 0x00000040060e7812 */ /* 0x000fe200078efcff */
[----:B------:R-:W-:Y:S01]  /*2810*/  STL [R1+0x44], R42 ;  /* 0x0000442a01007387 */ /* 0x000fe20000100800 */
[----:B0-----:R-:W-:Y:S01]  /*2820*/  LEA R20, P1, R21, R2, 0x1 ;  /* 0x0000000215147211 */ /* 0x001fe200078208ff */
[-C--:B------:R-:W-:Y:S01]  /*2830*/  IMAD R16, R16, R45.reuse, RZ ;  /* 0x0000002d10107224 */ /* 0x080fe200078e02ff */
[C---:B------:R-:W-:Y:S01]  /*2840*/  LOP3.LUT R11, R6.reuse, 0x38, RZ, 0xfc, !PT ;  /* 0x00000038060b7812 */ /* 0x040fe200078efcff */
[----:B------:R-:W-:Y:S01]  /*2850*/  STL [R1+0x40], R41 ;  /* 0x0000402901007387 */ /* 0x000fe20000100800 */
[C---:B------:R-:W-:Y:S01]  /*2860*/  LOP3.LUT R10, R6.reuse, 0x30, RZ, 0xfc, !PT ;  /* 0x00000030060a7812 */ /* 0x040fe200078efcff */
[-C--:B------:R-:W-:Y:S01]  /*2870*/  IMAD R15, R15, R45.reuse, RZ ;  /* 0x0000002d0f0f7224 */ /* 0x080fe200078e02ff */
[C---:B------:R-:W-:Y:S01]  /*2880*/  LOP3.LUT R9, R6.reuse, 0x28, RZ, 0xfc, !PT ;  /* 0x0000002806097812 */ /* 0x040fe200078efcff */
[----:B------:R-:W-:Y:S01]  /*2890*/  STL [R1+0x3c], R40 ;  /* 0x00003c2801007387 */ /* 0x000fe20000100800 */
[----:B------:R-:W-:Y:S01]  /*28a0*/  LOP3.LUT R8, R6, 0x20, RZ, 0xfc, !PT ;  /* 0x0000002006087812 */ /* 0x000fe200078efcff */
[----:B------:R-:W-:Y:S01]  /*28b0*/  IMAD R14, R14, R45, RZ ;  /* 0x0000002d0e0e7224 */ /* 0x000fe200078e02ff */
[----:B------:R-:W-:Y:S01]  /*28c0*/  LEA.HI.X.SX32 R21, R21, R3, 0x1, P1 ;  /* 0x0000000315157211 */ /* 0x000fe200008f0eff */
[----:B------:R-:W-:Y:S01]  /*28d0*/  STL [R1+0x38], R36 ;  /* 0x0000382401007387 */ /* 0x000fe20000100800 */
[C---:B------:R-:W-:Y:S01]  /*28e0*/  LOP3.LUT R7, R6.reuse, 0x18, RZ, 0xfc, !PT ;  /* 0x0000001806077812 */ /* 0x040fe200078efcff */
[-C--:B------:R-:W-:Y:S01]  /*28f0*/  IMAD R11, R11, R45.reuse, RZ ;  /* 0x0000002d0b0b7224 */ /* 0x080fe200078e02ff */
[C---:B------:R-:W-:Y:S01]  /*2900*/  LOP3.LUT R3, R6.reuse, 0x10, RZ, 0xfc, !PT ;  /* 0x0000001006037812 */ /* 0x040fe200078efcff */
[----:B------:R-:W-:Y:S01]  /*2910*/  STL [R1+0x34], R17 ;  /* 0x0000341101007387 */ /* 0x000fe20000100800 */
[----:B------:R-:W-:Y:S01]  /*2920*/  LOP3.LUT R2, R6, 0x8, RZ, 0xfc, !PT ;  /* 0x0000000806027812 */ /* 0x000fe200078efcff */
[----:B------:R-:W-:-:S02]  /*2930*/  IMAD R10, R10, R45, RZ ;  /* 0x0000002d0a0a7224 */ /* 0x000fc400078e02ff */
[----:B------:R-:W-:Y:S01]  /*2940*/  STL [R1+0x30], R16 ;  /* 0x0000301001007387 */ /* 0x000fe20000100800 */
[-C--:B------:R-:W-:Y:S02]  /*2950*/  IMAD R9, R9, R45.reuse, RZ ;  /* 0x0000002d09097224 */ /* 0x080fe400078e02ff */
[-C--:B------:R-:W-:Y:S01]  /*2960*/  IMAD R8, R8, R45.reuse, RZ ;  /* 0x0000002d08087224 */ /* 0x080fe200078e02ff */
[----:B------:R-:W-:Y:S01]  /*2970*/  STL [R1+0x2c], R15 ;  /* 0x00002c0f01007387 */ /* 0x000fe20000100800 */
[-C--:B------:R-:W-:Y:S02]  /*2980*/  IMAD R7, R7, R45.reuse, RZ ;  /* 0x0000002d07077224 */ /* 0x080fe400078e02ff */
[-C--:B------:R-:W-:Y:S01]  /*2990*/  IMAD R3, R3, R45.reuse, RZ ;  /* 0x0000002d03037224 */ /* 0x080fe200078e02ff */
[----:B------:R-:W-:Y:S01]  /*29a0*/  STL [R1+0x28], R14 ;  /* 0x0000280e01007387 */ /* 0x000fe20000100800 */
[-C--:B------:R-:W-:Y:S02]  /*29b0*/  IMAD R2, R2, R45.reuse, RZ ;  /* 0x0000002d02027224 */ /* 0x080fe400078e02ff */
[----:B------:R-:W-:Y:S01]  /*29c0*/  IMAD R6, R6, R45, RZ ;  /* 0x0000002d06067224 */ /* 0x000fe200078e02ff */
[----:B------:R-:W-:Y:S04]  /*29d0*/  STL [R1+0x24], R11 ;  /* 0x0000240b01007387 */ /* 0x000fe80000100800 */
[----:B------:R-:W-:Y:S04]  /*29e0*/  STL [R1+0x20], R10 ;  /* 0x0000200a01007387 */ /* 0x000fe80000100800 */
[----:B------:R-:W-:Y:S04]  /*29f0*/  STL [R1+0x1c], R9 ;  /* 0x00001c0901007387 */ /* 0x000fe80000100800 */
[----:B------:R-:W-:Y:S04]  /*2a00*/  STL [R1+0x18], R8 ;  /* 0x0000180801007387 */ /* 0x000fe80000100800 */
[----:B------:R-:W-:Y:S04]  /*2a10*/  STL [R1+0x14], R7 ;  /* 0x0000140701007387 */ /* 0x000fe80000100800 */
[----:B------:R1:W-:Y:S04]  /*2a20*/  STL [R1+0x10], R3 ;  /* 0x0000100301007387 */ /* 0x0003e80000100800 */
[----:B------:R0:W-:Y:S01]  /*2a30*/  STL [R1+0xc], R2 ;  /* 0x00000c0201007387 */ /* 0x0001e20000100800 */
[----:B-12---:R-:W-:-:S07]  /*2a40*/  IMAD R3, R0, R43, RZ ;  /* 0x0000002b00037224 */ /* 0x006fce00078e02ff */
.L_x_1:
[----:B------:R-:W2:Y:S01]  /*2a50*/  LDL R8, [R1+0xc] ;  /* 0x00000c0001087983 */ /* 0x000ea20000100800 */
[----:B------:R-:W1:Y:S03]  /*2a60*/  LDC R7, c[0x0][0x3a8] ;  /* 0x0000ea00ff077b82 */ /* 0x000e660000000800 */
[----:B------:R-:W3:Y:S01]  /*2a70*/  LDL R16, [R1+0x10] ;  /* 0x0000100001107983 */ /* 0x000ee20000100800 */
[----:B0-----:R-:W0:Y:S01]  /*2a80*/  S2R R2, SR_TID.X ;  /* 0x0000000000027919 */ /* 0x001e220000002100 */
[----:B------:R-:W4:Y:S02]  /*2a90*/  S2R R6, SR_TID.X ;  /* 0x0000000000067919 */ /* 0x000f240000002100 */
[----:B------:R-:W5:Y:S04]  /*2aa0*/  LDL R15, [R1+0x14] ;  /* 0x00001400010f7983 */ /* 0x000f680000100800 */
[----:B------:R-:W3:Y:S04]  /*2ab0*/  LDL R14, [R1+0x18] ;  /* 0x00001800010e7983 */ /* 0x000ee80000100800 */
[----:B------:R-:W3:Y:S01]  /*2ac0*/  LDL R11, [R1+0x1c] ;  /* 0x00001c00010b7983 */ /* 0x000ee20000100800 */
[----:B------:R-:W-:-:S03]  /*2ad0*/  PRMT R74, RZ, 0x7610, R74 ;  /* 0x00007610ff4a7816 */ /* 0x000fc6000000004a */
[----:B------:R0:W-:Y:S04]  /*2ae0*/  STL.64 [R1+0x50], R34 ;  /* 0x0000502201007387 */ /* 0x0001e80000100a00 */
[----:B------:R-:W5:Y:S01]  /*2af0*/  LDL R9, [R1+0x20] ;  /* 0x0000200001097983 */ /* 0x000f620000100800 */
[----:B------:R-:W-:Y:S02]  /*2b00*/  PRMT R82, RZ, 0x7610, R82 ;  /* 0x00007610ff527816 */ /* 0x000fe40000000052 */
[----:B------:R-:W-:Y:S01]  /*2b10*/  PRMT R89, RZ, 0x7610, R89 ;  /* 0x00007610ff597816 */ /* 0x000fe20000000059 */
[----:B------:R-:W5:Y:S01]  /*2b20*/  LDL R17, [R1+0x38] ;  /* 0x0000380001117983 */ /* 0x000f620000100800 */
[----:B0-----:R-:W-:-:S03]  /*2b30*/  SHF.R.U32.HI R10, RZ, 0x6, R2 ;  /* 0x00000006ff0a7819 */ /* 0x001fc60000011602 */
[----:B------:R-:W5:Y:S01]  /*2b40*/  LDL R35, [R1+0x34] ;  /* 0x0000340001237983 */ /* 0x000f620000100800 */
[----:B----4-:R-:W-:-:S03]  /*2b50*/  SHF.R.U32.HI R6, RZ, 0x6, R6 ;  /* 0x00000006ff067819 */ /* 0x010fc60000011606 */
[----:B------:R-:W4:Y:S01]  /*2b60*/  LDL R40, [R1+0x30] ;  /* 0x0000300001287983 */ /* 0x000f220000100800 */
[----:B------:R-:W-:Y:S02]  /*2b70*/  SGXT.U32 R10, R10, 0x3 ;  /* 0x000000030a0a781a */ /* 0x000fe40000000000 */
[----:B------:R-:W-:Y:S01]  /*2b80*/  SGXT.U32 R6, R6, 0x3 ;  /* 0x000000030606781a */ /* 0x000fe20000000000 */
[----:B------:R-:W4:Y:S01]  /*2b90*/  LDL R34, [R1+0x44] ;  /* 0x0000440001227983 */ /* 0x000f220000100800 */
[C---:B------:R-:W-:Y:S02]  /*2ba0*/  ISETP.GE.AND P0, PT, R10.reuse, UR7, PT ;  /* 0x000000070a007c0c */ /* 0x040fe4000bf06270 */
[----:B------:R-:W-:Y:S01]  /*2bb0*/  LOP3.LUT R0, R10, 0x8, RZ, 0xfc, !PT ;  /* 0x000000080a007812 */ /* 0x000fe200078efcff */
[----:B-1----:R-:W-:-:S03]  /*2bc0*/  IMAD R6, R6, R7, RZ ;  /* 0x0000000706067224 */ /* 0x002fc600078e02ff */
[----:B------:R-:W-:Y:S01]  /*2bd0*/  ISETP.GE.AND P1, PT, R0, UR7, PT ;  /* 0x0000000700007c0c */ /* 0x000fe2000bf26270 */
[----:B------:R-:W-:-:S06]  /*2be0*/  IMAD.WIDE R6, R6, 0x2, R20 ;  /* 0x0000000206067825 */ /* 0x000fcc00078e0214 */
[----:B------:R2:W4:Y:S02]  /*2bf0*/  @!P0 LDG.E.U16 R74, desc[UR8][R6.64] ;  /* 0x00000008064a8981 */ /* 0x000524000c1e1500 */
[--C-:B--2---:R-:W-:Y:S02]  /*2c00*/  IMAD.WIDE R6, R8, 0x2, R20.reuse ;  /* 0x0000000208067825 */ /* 0x104fe400078e0214 */
[----:B------:R-:W2:Y:S04]  /*2c10*/  LDL R8, [R1+0x24] ;  /* 0x0000240001087983 */ /* 0x000ea80000100800 */
[----:B------:R3:W4:Y:S02]  /*2c20*/  @!P1 LDG.E.U16 R82, desc[UR8][R6.64] ;  /* 0x0000000806529981 */ /* 0x000724000c1e1500 */
[----:B---3--:R-:W-:-:S02]  /*2c30*/  IMAD.WIDE R6, R16, 0x2, R20 ;  /* 0x0000000210067825 */ /* 0x008fc400078e0214 */
[----:B------:R-:W3:Y:S01]  /*2c40*/  LDL R16, [R1+0x28] ;  /* 0x0000280001107983 */ /* 0x000ee20000100800 */
[----:B------:R-:W-:-:S04]  /*2c50*/  LOP3.LUT R0, R10, 0x10, RZ, 0xfc, !PT ;  /* 0x000000100a007812 */ /* 0x000fc800078efcff */
[----:B------:R-:W-:Y:S02]  /*2c60*/  ISETP.GE.AND P0, PT, R0, UR7, PT ;  /* 0x0000000700007c0c */ /* 0x000fe4000bf06270 */
[----:B------:R-:W-:-:S04]  /*2c70*/  LOP3.LUT R0, R10, 0x18, RZ, 0xfc, !PT ;  /* 0x000000180a007812 */ /* 0x000fc800078efcff */
[----:B------:R-:W-:Y:S02]  /*2c80*/  ISETP.GE.AND P1, PT, R0, UR7, PT ;  /* 0x0000000700007c0c */ /* 0x000fe4000bf26270 */
[----:B------:R-:W-:Y:S02]  /*2c90*/  LOP3.LUT R0, R10, 0x20, RZ, 0xfc, !PT ;  /* 0x000000200a007812 */ /* 0x000fe400078efcff */
[----:B------:R-:W-:-:S03]  /*2ca0*/  PRMT R87, RZ, 0x7610, R87 ;  /* 0x00007610ff577816 */ /* 0x000fc60000000057 */
[----:B------:R5:W4:Y:S01]  /*2cb0*/  @!P0 LDG.E.U16 R89, desc[UR8][R6.64] ;  /* 0x0000000806598981 */ /* 0x000b22000c1e1500 */
[----:B------:R-:W-:Y:S02]  /*2cc0*/  ISETP.GE.AND P0, PT, R0, UR7, PT ;  /* 0x0000000700007c0c */ /* 0x000fe4000bf06270 */
[----:B------:R-:W-:Y:S02]  /*2cd0*/  LOP3.LUT R0, R10, 0x28, RZ, 0xfc, !PT ;  /* 0x000000280a007812 */ /* 0x000fe400078efcff */
[----:B------:R-:W-:Y:S01]  /*2ce0*/  PRMT R86, RZ, 0x7610, R86 ;  /* 0x00007610ff567816 */ /* 0x000fe20000000056 */
[----:B-----5:R-:W-:Y:S01]  /*2cf0*/  IMAD.WIDE R6, R15, 0x2, R20 ;  /* 0x000000020f067825 */ /* 0x020fe200078e0214 */
[----:B------:R-:W-:Y:S01]  /*2d00*/  PRMT R88, RZ, 0x7610, R88 ;  /* 0x00007610ff587816 */ /* 0x000fe20000000058 */
[----:B------:R-:W5:Y:S04]  /*2d10*/  LDL R15, [R1+0x3c] ;  /* 0x00003c00010f7983 */ /* 0x000f680000100800 */
[----:B------:R0:W4:Y:S01]  /*2d20*/  @!P1 LDG.E.U16 R87, desc[UR8][R6.64] ;  /* 0x0000000806579981 */ /* 0x000122000c1e1500 */
[----:B------:R-:W-:-:S02]  /*2d30*/  ISETP.GE.AND P1, PT, R0, UR7, PT ;  /* 0x0000000700007c0c */ /* 0x000fc4000bf26270 */
[----:B------:R-:W-:Y:S01]  /*2d40*/  LOP3.LUT R0, R10, 0x30, RZ, 0xfc, !PT ;  /* 0x000000300a007812 */ /* 0x000fe200078efcff */
[----:B0-----:R-:W-:Y:S01]  /*2d50*/  IMAD.WIDE R6, R14, 0x2, R20 ;  /* 0x000000020e067825 */ /* 0x001fe200078e0214 */
[----:B------:R-:W-:Y:S01]  /*2d60*/  PRMT R90, RZ, 0x7610, R90 ;  /* 0x00007610ff5a7816 */ /* 0x000fe2000000005a */
[----:B------:R-:W4:Y:S04]  /*2d70*/  LDL R14, [R1+0x2c] ;  /* 0x00002c00010e7983 */ /* 0x000f280000100800 */
[----:B------:R0:W5:Y:S01]  /*2d80*/  @!P0 LDG.E.U16 R86, desc[UR8][R6.64] ;  /* 0x0000000806568981 */ /* 0x000162000c1e1500 */
[----:B------:R-:W-:Y:S01]  /*2d90*/  ISETP.GE.AND P0, PT, R0, UR7, PT ;  /* 0x0000000700007c0c */ /* 0x000fe2000bf06270 */
[----:B0-----:R-:W-:Y:S01]  /*2da0*/  IMAD.WIDE R6, R11, 0x2, R20 ;  /* 0x000000020b067825 */ /* 0x001fe200078e0214 */
[----:B------:R-:W-:-:S04]  /*2db0*/  LOP3.LUT R0, R10, 0x38, RZ, 0xfc, !PT ;  /* 0x000000380a007812 */ /* 0x000fc800078efcff */
[----:B------:R0:W5:Y:S02]  /*2dc0*/  @!P1 LDG.E.U16 R88, desc[UR8][R6.64] ;  /* 0x0000000806589981 */ /* 0x000164000c1e1500 */
[----:B0-----:R-:W-:-:S05]  /*2dd0*/  IMAD.WIDE R6, R9, 0x2, R20 ;  /* 0x0000000209067825 */ /* 0x001fca00078e0214 */
[----:B------:R2:W5:Y:S01]  /*2de0*/  @!P0 LDG.E.U16 R90, desc[UR8][R6.64] ;  /* 0x00000008065a8981 */ /* 0x000562000c1e1500 */
[----:B------:R-:W-:Y:S02]  /*2df0*/  ISETP.GE.AND P0, PT, R0, UR7, PT ;  /* 0x0000000700007c0c */ /* 0x000fe4000bf06270 */
[----:B------:R-:W-:Y:S01]  /*2e00*/  PRMT R83, RZ, 0x7610, R83 ;  /* 0x00007610ff537816 */ /* 0x000fe20000000053 */
[----:B--2---:R-:W-:-:S10]  /*2e10*/  IMAD.WIDE R6, R8, 0x2, R20 ;  /* 0x0000000208067825 */ /* 0x004fd400078e0214 */
[----:B------:R3:W2:Y:S02]  /*2e20*/  @!P0 LDG.E.U16 R83, desc[UR8][R6.64] ;  /* 0x0000000806538981 */ /* 0x0006a4000c1e1500 */
[----:B---3--:R-:W-:Y:S02]  /*2e30*/  IMAD.WIDE R6, R16, 0x2, R20 ;  /* 0x0000000210067825 */ /* 0x008fe400078e0214 */
[----:B------:R-:W3:Y:S01]  /*2e40*/  LDL R16, [R1+0x40] ;  /* 0x0000400001107983 */ /* 0x000ee20000100800 */
[----:B------:R-:W-:Y:S02]  /*2e50*/  LOP3.LUT R0, R10, 0x40, RZ, 0xfc, !PT ;  /* 0x000000400a007812 */ /* 0x000fe400078efcff */
[----:B------:R-:W-:Y:S02]  /*2e60*/  LOP3.LUT R2, R2, 0x7f, RZ, 0xc0, !PT ;  /* 0x0000007f02027812 */ /* 0x000fe400078ec0ff */
[----:B------:R-:W-:Y:S02]  /*2e70*/  ISETP.GE.AND P6, PT, R0, UR7, PT ;  /* 0x0000000700007c0c */ /* 0x000fe4000bfc6270 */
[----:B------:R-:W-:-:S02]  /*2e80*/  LOP3.LUT R0, R10, 0x48, RZ, 0xfc, !PT ;  /* 0x000000480a007812 */ /* 0x000fc400078efcff */
[----:B------:R-:W-:Y:S02]  /*2e90*/  ISETP.GE.AND P0, PT, R2, UR7, PT ;  /* 0x0000000702007c0c */ /* 0x000fe4000bf06270 */
[----:B------:R-:W-:Y:S02]  /*2ea0*/  ISETP.GE.AND P1, PT, R0, UR7, PT ;  /* 0x0000000700007c0c */ /* 0x000fe4000bf26270 */
[C---:B------:R-:W-:Y:S02]  /*2eb0*/  LOP3.LUT R2, R10.reuse, 0x50, RZ, 0xfc, !PT ;  /* 0x000000500a027812 */ /* 0x040fe400078efcff */
[C---:B------:R-:W-:Y:S02]  /*2ec0*/  LOP3.LUT R8, R10.reuse, 0x58, RZ, 0xfc, !PT ;  /* 0x000000580a087812 */ /* 0x040fe400078efcff */
[----:B------:R-:W-:Y:S02]  /*2ed0*/  LOP3.LUT R9, R10, 0x60, RZ, 0xfc, !PT ;  /* 0x000000600a097812 */ /* 0x000fe400078efcff */
[----:B------:R-:W-:-:S02]  /*2ee0*/  ISETP.GE.AND P2, PT, R2, UR7, PT ;  /* 0x0000000702007c0c */ /* 0x000fc4000bf46270 */
[----:B------:R-:W-:Y:S02]  /*2ef0*/  ISETP.GE.AND P3, PT, R8, UR7, PT ;  /* 0x0000000708007c0c */ /* 0x000fe4000bf66270 */
[----:B------:R-:W-:Y:S02]  /*2f00*/  ISETP.GE.AND P4, PT, R9, UR7, PT ;  /* 0x0000000709007c0c */ /* 0x000fe4000bf86270 */
[----:B------:R-:W-:Y:S02]  /*2f10*/  PRMT R2, RZ, 0x7610, R2 ;  /* 0x00007610ff027816 */ /* 0x000fe40000000002 */
[----:B------:R-:W-:Y:S02]  /*2f20*/  PRMT R0, RZ, 0x7610, R0 ;  /* 0x00007610ff007816 */ /* 0x000fe40000000000 */
[----:B------:R-:W-:Y:S02]  /*2f30*/  LOP3.LUT R11, R10, 0x68, RZ, 0xfc, !PT ;  /* 0x000000680a0b7812 */ /* 0x000fe400078efcff */
[----:B------:R-:W2:Y:S01]  /*2f40*/  @!P6 LDG.E.U16 R2, desc[UR8][R6.64] ;  /* 0x000000080602e981 */ /* 0x000ea2000c1e1500 */
[----:B------:R-:W-:-:S02]  /*2f50*/  PRMT R80, RZ, 0x7610, R80 ;  /* 0x00007610ff507816 */ /* 0x000fc40000000050 */
[----:B------:R-:W-:Y:S01]  /*2f60*/  ISETP.GE.AND P5, PT, R11, UR7, PT ;  /* 0x000000070b007c0c */ /* 0x000fe2000bfa6270 */
[--C-:B----4-:R-:W-:Y:S01]  /*2f70*/  IMAD.WIDE R8, R14, 0x2, R20.reuse ;  /* 0x000000020e087825 */ /* 0x110fe200078e0214 */
[C---:B------:R-:W-:Y:S02]  /*2f80*/  LOP3.LUT R14, R10.reuse, 0x70, RZ, 0xfc, !PT ;  /* 0x000000700a0e7812 */ /* 0x040fe400078efcff */
[----:B------:R-:W-:Y:S02]  /*2f90*/  LOP3.LUT R10, R10, 0x78, RZ, 0xfc, !PT ;  /* 0x000000780a0a7812 */ /* 0x000fe400078efcff */
[----:B------:R0:W4:Y:S01]  /*2fa0*/  @!P1 LDG.E.U16 R0, desc[UR8][R8.64] ;  /* 0x0000000808009981 */ /* 0x000122000c1e1500 */
[----:B------:R-:W-:Y:S02]  /*2fb0*/  ISETP.GE.AND P6, PT, R14, UR7, PT ;  /* 0x000000070e007c0c */ /* 0x000fe4000bfc6270 */
[----:B------:R-:W-:Y:S01]  /*2fc0*/  ISETP.GE.AND P1, PT, R10, UR7, PT ;  /* 0x000000070a007c0c */ /* 0x000fe2000bf26270 */
[----:B------:R-:W-:Y:S01]  /*2fd0*/  IMAD.WIDE R10, R17, 0x2, R20 ;  /* 0x00000002110a7825 */ /* 0x000fe200078e0214 */
[----:B------:R-:W-:-:S03]  /*2fe0*/  PRMT R81, RZ, 0x7610, R81 ;  /* 0x00007610ff517816 */ /* 0x000fc60000000051 */
[----:B0-----:R-:W-:Y:S01]  /*2ff0*/  IMAD.WIDE R8, R35, 0x2, R20 ;  /* 0x0000000223087825 */ /* 0x001fe200078e0214 */
[----:B------:R-:W-:Y:S02]  /*3000*/  PRMT R79, RZ, 0x7610, R79 ;  /* 0x00007610ff4f7816 */ /* 0x000fe4000000004f */
[----:B------:R-:W-:Y:S01]  /*3010*/  PRMT R76, RZ, 0x7610, R76 ;  /* 0x00007610ff4c7816 */ /* 0x000fe2000000004c */
[----:B------:R-:W-:Y:S01]  /*3020*/  IMAD.WIDE R6, R40, 0x2, R20 ;  /* 0x0000000228067825 */ /* 0x000fe200078e0214 */
[----:B------:R-:W-:Y:S01]  /*3030*/  PRMT R75, RZ, 0x7610, R75 ;  /* 0x00007610ff4b7816 */ /* 0x000fe2000000004b */
[----:B------:R0:W2:Y:S01]  /*3040*/  @!P3 LDG.E.U16 R80, desc[UR8][R8.64] ;  /* 0x000000080850b981 */ /* 0x0000a2000c1e1500 */
[----:B------:R-:W-:Y:S01]  /*3050*/  PRMT R78, RZ, 0x7610, R78 ;  /* 0x00007610ff4e7816 */ /* 0x000fe2000000004e */
[--C-:B-----5:R-:W-:Y:S02]  /*3060*/  IMAD.WIDE R14, R15, 0x2, R20.reuse ;  /* 0x000000020f0e7825 */ /* 0x120fe400078e0214 */
[----:B------:R-:W5:Y:S04]  /*3070*/  @!P2 LDG.E.U16 R81, desc[UR8][R6.64] ;  /* 0x000000080651a981 */ /* 0x000f68000c1e1500 */
[----:B------:R1:W2:Y:S01]  /*3080*/  @!P4 LDG.E.U16 R79, desc[UR8][R10.64] ;  /* 0x000000080a4fc981 */ /* 0x0002a2000c1e1500 */
[----:B0-----:R-:W-:-:S03]  /*3090*/  IMAD.WIDE R8, R34, 0x2, R20 ;  /* 0x0000000222087825 */ /* 0x001fc600078e0214 */
[----:B------:R0:W2:Y:S04]  /*30a0*/  @!P5 LDG.E.U16 R76, desc[UR8][R14.64] ;  /* 0x000000080e4cd981 */ /* 0x0000a8000c1e1500 */
[----:B------:R0:W2:Y:S01]  /*30b0*/  @!P1 LDG.E.U16 R78, desc[UR8][R8.64] ;  /* 0x00000008084e9981 */ /* 0x0000a2000c1e1500 */
[----:B------:R-:W-:Y:S01]  /*30c0*/  LOP3.LUT R29, R29, R28, RZ, 0x3c, !PT ;  /* 0x0000001c1d1d7212 */ /* 0x000fe200078e3cff */
[----:B-1----:R-:W-:Y:S01]  /*30d0*/  IMAD.WIDE R10, R3, 0x2, R26 ;  /* 0x00000002030a7825 */ /* 0x002fe200078e021a */
[----:B------:R-:W-:Y:S02]  /*30e0*/  PRMT R36, RZ, 0x7610, R36 ;  /* 0x00007610ff247816 */ /* 0x000fe40000000024 */
[----:B------:R-:W-:Y:S02]  /*30f0*/  LOP3.LUT R123, R123, R122, RZ, 0x3c, !PT ;  /* 0x0000007a7b7b7212 */ /* 0x000fe400078e3cff */
[----:B------:R-:W-:Y:S01]  /*3100*/  LOP3.LUT R28, R29, R28, RZ, 0x3c, !PT ;  /* 0x0000001c1d1c7212 */ /* 0x000fe200078e3cff */
[----:B0-----:R-:W-:Y:S01]  /*3110*/  IMAD.WIDE R14, R3, 0x2, R18 ;  /* 0x00000002030e7825 */ /* 0x001fe200078e0212 */
[----:B------:R-:W-:-:S02]  /*3120*/  PRMT R46, RZ, 0x7610, R46 ;  /* 0x00007610ff2e7816 */ /* 0x000fc4000000002e */
[----:B------:R-:W-:Y:S02]  /*3130*/  LOP3.LUT R122, R123, R122, RZ, 0x3c, !PT ;  /* 0x0000007a7b7a7212 */ /* 0x000fe400078e3cff */
[----:B------:R-:W-:Y:S02]  /*3140*/  LOP3.LUT R29, R29, R28, RZ, 0x3c, !PT ;  /* 0x0000001c1d1d7212 */ /* 0x000fe400078e3cff */
[----:B------:R-:W-:Y:S01]  /*3150*/  PRMT R70, RZ, 0x7610, R70 ;  /* 0x00007610ff467816 */ /* 0x000fe20000000046 */
[----:B------:R-:W-:Y:S01]  /*3160*/  IMAD.WIDE R8, R3, 0x2, R30 ;  /* 0x0000000203087825 */ /* 0x000fe200078e021e */
[----:B------:R-:W-:Y:S02]  /*3170*/  PRMT R47, RZ, 0x7610, R47 ;  /* 0x00007610ff2f7816 */ /* 0x000fe4000000002f */
[----:B------:R-:W-:Y:S02]  /*3180*/  LOP3.LUT R123, R123, R122, RZ, 0x3c, !PT ;  /* 0x0000007a7b7b7212 */ /* 0x000fe400078e3cff */
[----:B------:R-:W-:Y:S01]  /*3190*/  PRMT R69, RZ, 0x7610, R69 ;  /* 0x00007610ff457816 */ /* 0x000fe20000000045 */
[----:B------:R-:W-:Y:S01]  /*31a0*/  IMAD.WIDE R6, R3, 0x2, R84 ;  /* 0x0000000203067825 */ /* 0x000fe200078e0254 */
[----:B------:R-:W-:-:S02]  /*31b0*/  PRMT R48, RZ, 0x7610, R48 ;  /* 0x00007610ff307816 */ /* 0x000fc40000000030 */
[----:B------:R-:W-:Y:S02]  /*31c0*/  PRMT R68, RZ, 0x7610, R68 ;  /* 0x00007610ff447816 */ /* 0x000fe40000000044 */
[----:B------:R-:W-:Y:S02]  /*31d0*/  PRMT R55, RZ, 0x7610, R55 ;  /* 0x00007610ff377816 */ /* 0x000fe40000000037 */
[----:B------:R-:W-:Y:S02]  /*31e0*/  PRMT R71, RZ, 0x7610, R71 ;  /* 0x00007610ff477816 */ /* 0x000fe40000000047 */
[-C--:B------:R-:W-:Y:S02]  /*31f0*/  LOP3.LUT R5, R5, R4.reuse, RZ, 0x3c, !PT ;  /* 0x0000000405057212 */ /* 0x080fe400078e3cff */
[----:B------:R-:W-:Y:S01]  /*3200*/  PRMT R45, RZ, 0x7610, R45 ;  /* 0x00007610ff2d7816 */ /* 0x000fe2000000002d */
[----:B------:R-:W-:Y:S01]  /*3210*/  IMAD.MOV.U32 R34, RZ, RZ, R51 ;  /* 0x000000ffff227224 */ /* 0x000fe200078e0033 */
[----:B------:R-:W-:Y:S01]  /*3220*/  LOP3.LUT R4, R5, R4, RZ, 0x3c, !PT ;  /* 0x0000000405047212 */ /* 0x000fe200078e3cff */
[----:B------:R-:W-:Y:S01]  /*3230*/  IMAD.MOV.U32 R35, RZ, RZ, R73 ;  /* 0x000000ffff237224 */ /* 0x000fe200078e0049 */
[----:B------:R-:W-:-:S02]  /*3240*/  PRMT R43, RZ, 0x7610, R43 ;  /* 0x00007610ff2b7816 */ /* 0x000fc4000000002b */
[----:B------:R-:W-:Y:S02]  /*3250*/  LOP3.LUT R5, R5, R4, RZ, 0x3c, !PT ;  /* 0x0000000405057212 */ /* 0x000fe400078e3cff */
[----:B------:R-:W-:Y:S02]  /*3260*/  PRMT R42, RZ, 0x7610, R42 ;  /* 0x00007610ff2a7816 */ /* 0x000fe4000000002a */
[----:B------:R-:W-:Y:S02]  /*3270*/  LOP3.LUT R103, R103, R102, RZ, 0x3c, !PT ;  /* 0x0000006667677212 */ /* 0x000fe400078e3cff */
[----:B------:R-:W-:Y:S02]  /*3280*/  LOP3.LUT R109, R109, R108, RZ, 0x3c, !PT ;  /* 0x0000006c6d6d7212 */ /* 0x000fe400078e3cff */
[----:B------:R-:W-:Y:S02]  /*3290*/  LOP3.LUT R102, R103, R102, RZ, 0x3c, !PT ;  /* 0x0000006667667212 */ /* 0x000fe400078e3cff */
[----:B------:R-:W-:-:S02]  /*32a0*/  LOP3.LUT R108, R109, R108, RZ, 0x3c, !PT ;  /* 0x0000006c6d6c7212 */ /* 0x000fc400078e3cff */
[----:B------:R-:W-:Y:S02]  /*32b0*/  LOP3.LUT R103, R103, R102, RZ, 0x3c, !PT ;  /* 0x0000006667677212 */ /* 0x000fe400078e3cff */
[----:B------:R-:W-:Y:S02]  /*32c0*/  LOP3.LUT R119, R119, R118, RZ, 0x3c, !PT ;  /* 0x0000007677777212 */ /* 0x000fe400078e3cff */
[----:B------:R-:W-:Y:S02]  /*32d0*/  LOP3.LUT R109, R109, R108, RZ, 0x3c, !PT ;  /* 0x0000006c6d6d7212 */ /* 0x000fe400078e3cff */
[----:B------:R-:W-:Y:S02]  /*32e0*/  LOP3.LUT R118, R119, R118, RZ, 0x3c, !PT ;  /* 0x0000007677767212 */ /* 0x000fe400078e3cff */
[----:B------:R-:W-:Y:S02]  /*32f0*/  LOP3.LUT R115, R115, R114, RZ, 0x3c, !PT ;  /* 0x0000007273737212 */ /* 0x000fe400078e3cff */
[----:B------:R-:W-:-:S02]  /*3300*/  LOP3.LUT R119, R119, R118, RZ, 0x3c, !PT ;  /* 0x0000007677777212 */ /* 0x000fc400078e3cff */
[----:B------:R-:W-:-:S04]  /*3310*/  LOP3.LUT R114, R115, R114, RZ, 0x3c, !PT ;  /* 0x0000007273727212 */ /* 0x000fc800078e3cff */
[----:B------:R-:W-:Y:S01]  /*3320*/  LOP3.LUT R115, R115, R114, RZ, 0x3c, !PT ;  /* 0x0000007273737212 */ /* 0x000fe200078e3cff */
[----:B---3--:R-:W-:-:S05]  /*3330*/  IMAD.WIDE R16, R16, 0x2, R20 ;  /* 0x0000000210107825 */ /* 0x008fca00078e0214 */
[----:B------:R0:W3:Y:S01]  /*3340*/  @!P6 LDG.E.U16 R75, desc[UR8][R16.64] ;  /* 0x00000008104be981 */ /* 0x0000e2000c1e1500 */
[----:B------:R-:W-:Y:S01]  /*3350*/  BAR.SYNC.DEFER_BLOCKING 0x0 ;  /* 0x0000000000007b1d */ /* 0x000fe20000010000 */
[----:B0-----:R-:W-:-:S05]  /*3360*/  IMAD.WIDE R16, R3, 0x2, R28 ;  /* 0x0000000203107825 */ /* 0x001fca00078e021c */
[----:B------:R0:W2:Y:S04]  /*3370*/  @!P0 LDG.E.U16 R36, desc[UR8][R10.64] ;  /* 0x000000080a248981 */ /* 0x0000a8000c1e1500 */
[----:B------:R1:W2:Y:S04]  /*3380*/  @!P0 LDG.E.U16 R46, desc[UR8][R14.64] ;  /* 0x000000080e2e8981 */ /* 0x0002a8000c1e1500 */
[----:B------:R1:W2:Y:S01]  /*3390*/  @!P0 LDG.E.U16 R47, desc[UR8][R8.64] ;  /* 0x00000008082f8981 */ /* 0x0002a2000c1e1500 */
[----:B0-----:R-:W-:-:S03]  /*33a0*/  IMAD.WIDE R10, R3, 0x2, R22 ;  /* 0x00000002030a7825 */ /* 0x001fc600078e0216 */
[----:B------:R0:W2:Y:S01]  /*33b0*/  @!P0 LDG.E.U16 R69, desc[UR8][R16.64] ;  /* 0x0000000810458981 */ /* 0x0000a2000c1e1500 */
[--C-:B-1----:R-:W-:Y:S01]  /*33c0*/  IMAD.MOV.U32 R14, RZ, RZ, R44.reuse ;  /* 0x000000ffff0e7224 */ /* 0x102fe200078e002c */
[----:B------:R-:W-:Y:S01]  /*33d0*/  PRMT R44, RZ, 0x7610, R44 ;  /* 0x00007610ff2c7816 */ /* 0x000fe2000000002c */
[----:B------:R-:W-:Y:S01]  /*33e0*/  IMAD.MOV.U32 R15, RZ, RZ, R39 ;  /* 0x000000ffff0f7224 */ /* 0x000fe200078e0027 */
[----:B------:R1:W2:Y:S01]  /*33f0*/  @!P0 LDG.E.U16 R70, desc[UR8][R10.64] ;  /* 0x000000080a468981 */ /* 0x0002a2000c1e1500 */
[----:B------:R-:W-:-:S03]  /*3400*/  IMAD.WIDE R8, R3, 0x2, R14 ;  /* 0x0000000203087825 */ /* 0x000fc600078e020e */
[----:B------:R4:W2:Y:S01]  /*3410*/  @!P0 LDG.E.U16 R48, desc[UR8][R6.64] ;  /* 0x0000000806308981 */ /* 0x0008a2000c1e1500 */
[----:B0-----:R-:W-:-:S03]  /*3420*/  IMAD.MOV.U32 R17, RZ, RZ, R38 ;  /* 0x000000ffff117224 */ /* 0x001fc600078e0026 */
[----:B------:R-:W2:Y:S01]  /*3430*/  @!P0 LDG.E.U16 R68, desc[UR8][R8.64] ;  /* 0x0000000808448981 */ /* 0x000ea2000c1e1500 */
[----:B-1----:R-:W-:-:S04]  /*3440*/  IMAD.WIDE R10, R3, 0x2, R122 ;  /* 0x00000002030a7825 */ /* 0x002fc800078e027a */
[C---:B------:R-:W-:Y:S01]  /*3450*/  IMAD.WIDE R38, R3.reuse, 0x2, R124 ;  /* 0x0000000203267825 */ /* 0x040fe200078e027c */
[----:B------:R0:W2:Y:S03]  /*3460*/  @!P0 LDG.E.U16 R44, desc[UR8][R10.64] ;  /* 0x000000080a2c8981 */ /* 0x0000a6000c1e1500 */
[----:B----4-:R-:W-:Y:S01]  /*3470*/  IMAD.WIDE R6, R3, 0x2, R24 ;  /* 0x0000000203067825 */ /* 0x010fe200078e0218 */
[----:B------:R1:W4:Y:S03]  /*3480*/  @!P0 LDG.E.U16 R55, desc[UR8][R38.64] ;  /* 0x0000000826378981 */ /* 0x000326000c1e1500 */
[----:B------:R-:W-:Y:S01]  /*3490*/  IMAD.MOV.U32 R16, RZ, RZ, R37 ;  /* 0x000000ffff107224 */ /* 0x000fe200078e0025 */
[----:B------:R5:W2:Y:S01]  /*34a0*/  @!P0 LDG.E.U16 R71, desc[UR8][R6.64] ;  /* 0x0000000806478981 */ /* 0x000aa2000c1e1500 */
[----:B0-----:R-:W-:-:S02]  /*34b0*/  IMAD.MOV.U32 R10, RZ, RZ, R72 ;  /* 0x000000ffff0a7224 */ /* 0x001fc400078e0048 */
[----:B------:R-:W-:Y:S02]  /*34c0*/  IMAD.MOV.U32 R11, RZ, RZ, R52 ;  /* 0x000000ffff0b7224 */ /* 0x000fe400078e0034 */
[--C-:B------:R-:W-:Y:S01]  /*34d0*/  IMAD.MOV.U32 R9, RZ, RZ, R54.reuse ;  /* 0x000000ffff097224 */ /* 0x100fe200078e0036 */
[----:B------:R-:W-:Y:S01]  /*34e0*/  PRMT R54, RZ, 0x7610, R54 ;  /* 0x00007610ff367816 */ /* 0x000fe20000000036 */
[----:B-1----:R-:W-:-:S04]  /*34f0*/  IMAD.WIDE R38, R3, 0x2, R10 ;  /* 0x0000000203267825 */ /* 0x002fc800078e020a */
[C---:B-----5:R-:W-:Y:S01]  /*3500*/  IMAD.WIDE R6, R3.reuse, 0x2, R16 ;  /* 0x0000000203067825 */ /* 0x060fe200078e0210 */
[----:B------:R0:W5:Y:S03]  /*3510*/  @!P0 LDG.E.U16 R54, desc[UR8][R38.64] ;  /* 0x0000000826368981 */ /* 0x000166000c1e1500 */
[--C-:B------:R-:W-:Y:S01]  /*3520*/  IMAD.MOV.U32 R8, RZ, RZ, R53.reuse ;  /* 0x000000ffff087224 */ /* 0x100fe200078e0035 */
[----:B------:R-:W-:Y:S01]  /*3530*/  PRMT R53, RZ, 0x7610, R53 ;  /* 0x00007610ff357816 */ /* 0x000fe20000000035 */
[----:B------:R1:W2:Y:S01]  /*3540*/  @!P0 LDG.E.U16 R45, desc[UR8][R6.64] ;  /* 0x00000008062d8981 */ /* 0x0002a2000c1e1500 */
[----:B0-----:R-:W-:Y:S01]  /*3550*/  IMAD.WIDE R38, R3, 0x2, R12 ;  /* 0x0000000203267825 */ /* 0x001fe200078e020c */
[----:B------:R-:W-:-:S03]  /*3560*/  PRMT R52, RZ, 0x7610, R52 ;  /* 0x00007610ff347816 */ /* 0x000fc60000000034 */
[C---:B-1----:R-:W-:Y:S01]  /*3570*/  IMAD.WIDE R6, R3.reuse, 0x2, R34 ;  /* 0x0000000203067825 */ /* 0x042fe200078e0222 */
[----:B------:R0:W3:Y:S03]  /*3580*/  @!P0 LDG.E.U16 R53, desc[UR8][R38.64] ;  /* 0x0000000826358981 */ /* 0x0000e6000c1e1500 */
[C---:B------:R-:W-:Y:S01]  /*3590*/  IMAD.WIDE R40, R3.reuse, 0x2, R8 ;  /* 0x0000000203287825 */ /* 0x040fe200078e0208 */
[----:B------:R1:W3:Y:S04]  /*35a0*/  @!P0 LDG.E.U16 R43, desc[UR8][R6.64] ;  /* 0x00000008062b8981 */ /* 0x0002e8000c1e1500 */
[----:B------:R1:W3:Y:S01]  /*35b0*/  @!P0 LDG.E.U16 R42, desc[UR8][R40.64] ;  /* 0x00000008282a8981 */ /* 0x0002e2000c1e1500 */
[----:B0-----:R-:W-:-:S04]  /*35c0*/  IMAD.WIDE R38, R3, 0x2, R4 ;  /* 0x0000000203267825 */ /* 0x001fc800078e0204 */
[----:B-1----:R-:W-:Y:S01]  /*35d0*/  IMAD.MOV.U32 R6, RZ, RZ, R50 ;  /* 0x000000ffff067224 */ /* 0x002fe200078e0032 */
[----:B------:R0:W3:Y:S01]  /*35e0*/  @!P0 LDG.E.U16 R52, desc[UR8][R38.64] ;  /* 0x0000000826348981 */ /* 0x0000e2000c1e1500 */
[----:B------:R-:W-:Y:S01]  /*35f0*/  IMAD.MOV.U32 R7, RZ, RZ, R49 ;  /* 0x000000ffff077224 */ /* 0x000fe200078e0031 */
[----:B------:R-:W-:Y:S01]  /*3600*/  PRMT R41, RZ, 0x7610, R41 ;  /* 0x00007610ff297816 */ /* 0x000fe20000000029 */
[----:B------:R-:W-:Y:S01]  /*3610*/  IMAD.WIDE R50, R3, 0x2, R6 ;  /* 0x0000000203327825 */ /* 0x000fe200078e0206 */
[----:B------:R-:W-:-:S03]  /*3620*/  PRMT R40, RZ, 0x7610, R40 ;  /* 0x00007610ff287816 */ /* 0x000fc60000000028 */
[C---:B0-----:R-:W-:Y:S01]  /*3630*/  IMAD.WIDE R38, R3.reuse, 0x2, R94 ;  /* 0x0000000203267825 */ /* 0x041fe200078e025e */
[----:B------:R0:W3:Y:S04]  /*3640*/  @!P0 LDG.E.U16 R41, desc[UR8][R50.64] ;  /* 0x0000000832298981 */ /* 0x0000e8000c1e1500 */
[----:B------:R1:W3:Y:S01]  /*3650*/  @!P0 LDG.E.U16 R40, desc[UR8][R38.64] ;  /* 0x0000000826288981 */ /* 0x0002e2000c1e1500 */
[----:B0-----:R-:W-:Y:S01]  /*3660*/  PRMT R51, RZ, 0x7610, R51 ;  /* 0x00007610ff337816 */ /* 0x001fe20000000033 */
[----:B-1----:R-:W-:-:S05]  /*3670*/  IMAD.WIDE R38, R3, 0x2, R96 ;  /* 0x0000000203267825 */ /* 0x002fca00078e0260 */
[----:B------:R0:W3:Y:S01]  /*3680*/  @!P0 LDG.E.U16 R51, desc[UR8][R38.64] ;  /* 0x0000000826338981 */ /* 0x0000e2000c1e1500 */
[----:B------:R-:W-:Y:S01]  /*3690*/  IMAD.WIDE R72, R3, 0x2, R102 ;  /* 0x0000000203487825 */ /* 0x000fe200078e0266 */
[----:B------:R-:W-:Y:S02]  /*36a0*/  PRMT R50, RZ, 0x7610, R50 ;  /* 0x00007610ff327816 */ /* 0x000fe40000000032 */
[----:B0-----:R-:W-:-:S06]  /*36b0*/  PRMT R39, RZ, 0x7610, R39 ;  /* 0x00007610ff277816 */ /* 0x001fcc0000000027 */
[----:B------:R0:W3:Y:S01]  /*36c0*/  @!P0 LDG.E.U16 R39, desc[UR8][R72.64] ;  /* 0x0000000848278981 */ /* 0x0000e2000c1e1500 */
[----:B------:R-:W-:Y:S01]  /*36d0*/  PRMT R38, RZ, 0x7610, R38 ;  /* 0x00007610ff267816 */ /* 0x000fe20000000026 */
[----:B0-----:R-:W-:-:S05]  /*36e0*/  IMAD.WIDE R72, R3, 0x2, R108 ;  /* 0x0000000203487825 */ /* 0x001fca00078e026c */
[----:B------:R0:W3:Y:S01]  /*36f0*/  @!P0 LDG.E.U16 R50, desc[UR8][R72.64] ;  /* 0x0000000848328981 */ /* 0x0000e2000c1e1500 */
[----:B------:R-:W-:Y:S01]  /*3700*/  PRMT R49, RZ, 0x7610, R49 ;  /* 0x00007610ff317816 */ /* 0x000fe20000000031 */
[----:B0-----:R-:W-:-:S05]  /*3710*/  IMAD.WIDE R72, R3, 0x2, R118 ;  /* 0x0000000203487825 */ /* 0x001fca00078e0276 */
[----:B------:R0:W3:Y:S02]  /*3720*/  @!P0 LDG.E.U16 R38, desc[UR8][R72.64] ;  /* 0x0000000848268981 */ /* 0x0000e4000c1e1500 */
[----:B0-----:R-:W-:-:S05]  /*3730*/  IMAD.WIDE R72, R3, 0x2, R114 ;  /* 0x0000000203487825 */ /* 0x001fca00078e0272 */
[----:B------:R0:W3:Y:S02]  /*3740*/  @!P0 LDG.E.U16 R49, desc[UR8][R72.64] ;  /* 0x0000000848318981 */ /* 0x0000e4000c1e1500 */
[----:B0-----:R-:W0:Y:S02]  /*3750*/  S2R R73, SR_TID.X ;  /* 0x0000000000497919 */ /* 0x001e240000002100 */
[C---:B0-----:R-:W-:Y:S01]  /*3760*/  LOP3.LUT R77, R73.reuse, 0x1c0, RZ, 0xc0, !PT ;  /* 0x000001c0494d7812 */ /* 0x041fe200078ec0ff */
[----:B------:R-:W-:-:S03]  /*3770*/  IMAD.SHL.U32 R72, R73, 0x2, RZ ;  /* 0x0000000249487824 */ /* 0x000fc600078e00ff */
[----:B------:R-:W-:-:S04]  /*3780*/  SHF.R.U32.HI R77, RZ, 0x2, R77 ;  /* 0x00000002ff4d7819 */ /* 0x000fc8000001164d */
[----:B------:R-:W-:-:S05]  /*3790*/  LOP3.LUT R77, R77, 0x3fe, R72, 0x78, !PT ;  /* 0x000003fe4d4d7812 */ /* 0x000fca00078e7848 */
[----:B------:R0:W-:Y:S04]  /*37a0*/  STS.U16 [R77+UR5+0x9000], R86 ;  /* 0x009000564d007988 */ /* 0x0001e80008000405 */
[----:B------:R1:W-:Y:S01]  /*37b0*/  STS.U16 [R77+UR5+0x8800], R89 ;  /* 0x008800594d007988 */ /* 0x0003e20008000405 */
[----:B0-----:R-:W-:-:S03]  /*37c0*/  IMAD.MOV.U32 R86, RZ, RZ, R92 ;  /* 0x000000ffff567224 */ /* 0x001fc600078e005c */
[----:B------:R-:W3:Y:S01]  /*37d0*/  LDL.LU R92, [R1+0x4] ;  /* 0x00000400015c7983 */ /* 0x000ee20000300800 */
[----:B-1----:R-:W-:-:S03]  /*37e0*/  IMAD.MOV.U32 R89, RZ, RZ, R93 ;  /* 0x000000ffff597224 */ /* 0x002fc600078e005d */
[----:B------:R-:W3:Y:S01]  /*37f0*/  LDL.LU R93, [R1] ;  /* 0x00000000015d7983 */ /* 0x000ee20000300800 */
[----:B------:R-:W-:Y:S02]  /*3800*/  LOP3.LUT R111, R111, R110, RZ, 0x3c, !PT ;  /* 0x0000006e6f6f7212 */ /* 0x000fe400078e3cff */
[----:B------:R-:W-:Y:S02]  /*3810*/  LOP3.LUT R105, R105, R104, RZ, 0x3c, !PT ;  /* 0x0000006869697212 */ /* 0x000fe400078e3cff */
[----:B------:R-:W-:Y:S02]  /*3820*/  LOP3.LUT R110, R111, R110, RZ, 0x3c, !PT ;  /* 0x0000006e6f6e7212 */ /* 0x000fe400078e3cff */
[----:B------:R-:W-:Y:S02]  /*3830*/  LOP3.LUT R104, R105, R104, RZ, 0x3c, !PT ;  /* 0x0000006869687212 */ /* 0x000fe400078e3cff */
[----:B------:R-:W-:Y:S02]  /*3840*/  LOP3.LUT R111, R111, R110, RZ, 0x3c, !PT ;  /* 0x0000006e6f6f7212 */ /* 0x000fe400078e3cff */
[----:B------:R-:W-:-:S02]  /*3850*/  PRMT R37, RZ, 0x7610, R37 ;  /* 0x00007610ff257816 */ /* 0x000fc40000000025 */
[----:B------:R-:W-:Y:S01]  /*3860*/  LOP3.LUT R107, R107, R106, RZ, 0x3c, !PT ;  /* 0x0000006a6b6b7212 */ /* 0x000fe200078e3cff */
[----:B------:R-:W-:Y:S01]  /*3870*/  IMAD.WIDE R72, R3, 0x2, R110 ;  /* 0x0000000203487825 */ /* 0x000fe200078e026e */
[----:B------:R-:W-:Y:S01]  /*3880*/  LOP3.LUT R105, R105, R104, RZ, 0x3c, !PT ;  /* 0x0000006869697212 */ /* 0x000fe200078e3cff */
[----:B------:R0:W-:Y:S01]  /*3890*/  STS.U16 [R77+UR5+0x8000], R74 ;  /* 0x0080004a4d007988 */ /* 0x0001e20008000405 */
[----:B------:R-:W-:Y:S02]  /*38a0*/  LOP3.LUT R106, R107, R106, RZ, 0x3c, !PT ;  /* 0x0000006a6b6a7212 */ /* 0x000fe400078e3cff */
[----:B------:R-:W-:Y:S01]  /*38b0*/  LOP3.LUT R99, R99, R98, RZ, 0x3c, !PT ;  /* 0x0000006263637212 */ /* 0x000fe200078e3cff */
[----:B------:R1:W4:Y:S01]  /*38c0*/  @!P0 LDG.E.U16 R37, desc[UR8][R72.64] ;  /* 0x0000000848258981 */ /* 0x000322000c1e1500 */
[----:B------:R-:W-:Y:S02]  /*38d0*/  LOP3.LUT R107, R107, R106, RZ, 0x3c, !PT ;  /* 0x0000006a6b6b7212 */ /* 0x000fe400078e3cff */
[----:B0-----:R-:W-:Y:S01]  /*38e0*/  PRMT R74, RZ, 0x7610, R74 ;  /* 0x00007610ff4a7816 */ /* 0x001fe2000000004a */
[----:B-1----:R-:W-:Y:S01]  /*38f0*/  IMAD.WIDE R72, R3, 0x2, R104 ;  /* 0x0000000203487825 */ /* 0x002fe200078e0268 */
[----:B------:R-:W-:Y:S01]  /*3900*/  LOP3.LUT R98, R99, R98, RZ, 0x3c, !PT ;  /* 0x0000006263627212 */ /* 0x000fe200078e3cff */
[----:B------:R0:W-:Y:S01]  /*3910*/  STS.U16 [R77+UR5+0x8400], R82 ;  /* 0x008400524d007988 */ /* 0x0001e20008000405 */
[----:B------:R-:W-:-:S03]  /*3920*/  LOP3.LUT R101, R101, R100, RZ, 0x3c, !PT ;  /* 0x0000006465657212 */ /* 0x000fc600078e3cff */
[----:B------:R1:W4:Y:S01]  /*3930*/  @!P0 LDG.E.U16 R74, desc[UR8][R72.64] ;  /* 0x00000008484a8981 */ /* 0x000322000c1e1500 */
[----:B------:R-:W-:Y:S02]  /*3940*/  LOP3.LUT R99, R99, R98, RZ, 0x3c, !PT ;  /* 0x0000006263637212 */ /* 0x000fe400078e3cff */
[----:B0-----:R-:W-:Y:S01]  /*3950*/  PRMT R82, RZ, 0x7610, R82 ;  /* 0x00007610ff527816 */ /* 0x001fe20000000052 */
[----:B-1----:R-:W-:Y:S01]  /*3960*/  IMAD.WIDE R72, R3, 0x2, R106 ;  /* 0x0000000203487825 */ /* 0x002fe200078e026a */
[C---:B------:R-:W-:Y:S02]  /*3970*/  LOP3.LUT R100, R101.reuse, R100, RZ, 0x3c, !PT ;  /* 0x0000006465647212 */ /* 0x040fe400078e3cff */
[----:B------:R-:W-:Y:S02]  /*3980*/  PRMT R112, RZ, 0x7610, R112 ;  /* 0x00007610ff707816 */ /* 0x000fe40000000070 */
[----:B------:R0:W4:Y:S01]  /*3990*/  @!P0 LDG.E.U16 R82, desc[UR8][R72.64] ;  /* 0x0000000848528981 */ /* 0x000122000c1e1500 */
[----:B------:R-:W-:-:S02]  /*39a0*/  LOP3.LUT R101, R101, R100, RZ, 0x3c, !PT ;  /* 0x0000006465657212 */ /* 0x000fc400078e3cff */
[----:B------:R-:W-:Y:S01]  /*39b0*/  PRMT R113, RZ, 0x7610, R113 ;  /* 0x00007610ff717816 */ /* 0x000fe20000000071 */
[C---:B0-----:R-:W-:Y:S01]  /*39c0*/  IMAD.WIDE R72, R3.reuse, 0x2, R98 ;  /* 0x0000000203487825 */ /* 0x041fe200078e0262 */
[----:B------:R0:W-:Y:S04]  /*39d0*/  STS.U16 [R77+UR5+0x8c00], R87 ;  /* 0x008c00574d007988 */ /* 0x0001e80008000405 */
[----:B------:R1:W4:Y:S01]  /*39e0*/  @!P0 LDG.E.U16 R112, desc[UR8][R72.64] ;  /* 0x0000000848708981 */ /* 0x000322000c1e1500 */
[----:B------:R-:W-:Y:S01]  /*39f0*/  PRMT R116, RZ, 0x7610, R116 ;  /* 0x00007610ff747816 */ /* 0x000fe20000000074 */
[----:B0-----:R-:W-:Y:S02]  /*3a00*/  IMAD.MOV.U32 R87, RZ, RZ, R91 ;  /* 0x000000ffff577224 */ /* 0x001fe400078e005b */
[----:B-1----:R-:W-:Y:S01]  /*3a10*/  IMAD.WIDE R72, R3, 0x2, R100 ;  /* 0x0000000203487825 */ /* 0x002fe200078e0264 */
[----:B------:R0:W-:Y:S04]  /*3a20*/  STS.U16 [R77+UR5+0x9400], R88 ;  /* 0x009400584d007988 */ /* 0x0001e80008000405 */
[----:B------:R1:W5:Y:S01]  /*3a30*/  @!P0 LDG.E.U16 R113, desc[UR8][R72.64] ;  /* 0x0000000848718981 */ /* 0x000362000c1e1500 */
[----:B0-----:R-:W-:-:S02]  /*3a40*/  IMAD.MOV.U32 R88, RZ, RZ, R117 ;  /* 0x000000ffff587224 */ /* 0x001fc400078e0075 */
[C---:B-1----:R-:W-:Y:S01]  /*3a50*/  IMAD.WIDE R72, R3.reuse, 0x2, R86 ;  /* 0x0000000203487825 */ /* 0x042fe200078e0256 */
[----:B------:R-:W-:Y:S01]  /*3a60*/  PRMT R117, RZ, 0x7610, R117 ;  /* 0x00007610ff757816 */ /* 0x000fe20000000075 */
[----:B------:R0:W-:Y:S04]  /*3a70*/  STS.U16 [R77+UR5+0x9800], R90 ;  /* 0x0098005a4d007988 */ /* 0x0001e80008000405 */
[----:B------:R1:W5:Y:S01]  /*3a80*/  @!P0 LDG.E.U16 R116, desc[UR8][R72.64] ;  /* 0x0000000848748981 */ /* 0x000362000c1e1500 */
[--C-:B------:R-:W-:Y:S01]  /*3a90*/  IMAD.MOV.U32 R91, RZ, RZ, R120.reuse ;  /* 0x000000ffff5b7224 */ /* 0x100fe200078e0078 */
[----:B------:R-:W-:Y:S01]  /*3aa0*/  PRMT R120, RZ, 0x7610, R120 ;  /* 0x00007610ff787816 */ /* 0x000fe20000000078 */
[----:B0-----:R-:W-:Y:S02]  /*3ab0*/  IMAD.MOV.U32 R90, RZ, RZ, R121 ;  /* 0x000000ffff5a7224 */ /* 0x001fe400078e0079 */
[----:B-1----:R-:W-:-:S05]  /*3ac0*/  IMAD.WIDE R72, R3, 0x2, R88 ;  /* 0x0000000203487825 */ /* 0x002fca00078e0258 */
[----:B------:R0:W5:Y:S04]  /*3ad0*/  @!P0 LDG.E.U16 R117, desc[UR8][R72.64] ;  /* 0x0000000848758981 */ /* 0x000168000c1e1500 */
[----:B--2---:R1:W-:Y:S01]  /*3ae0*/  STS.U16 [R77+UR5+0x9c00], R83 ;  /* 0x009c00534d007988 */ /* 0x0043e20008000405 */
[----:B0-----:R-:W-:Y:S01]  /*3af0*/  IMAD.WIDE R72, R3, 0x2, R90 ;  /* 0x0000000203487825 */ /* 0x001fe200078e025a */
[----:B-1----:R-:W-:-:S04]  /*3b00*/  PRMT R83, RZ, 0x7610, R83 ;  /* 0x00007610ff537816 */ /* 0x002fc80000000053 */
[----:B------:R3:W2:Y:S04]  /*3b10*/  @!P0 LDG.E.U16 R120, desc[UR8][R72.64] ;  /* 0x0000000848788981 */ /* 0x0006a8000c1e1500 */
[----:B------:R0:W-:Y:S02]  /*3b20*/  STS.U16 [R77+UR5+0xa800], R81 ;  /* 0x00a800514d007988 */ /* 0x0001e40008000405 */
[----:B0-----:R-:W0:Y:S02]  /*3b30*/  S2R R81, SR_TID.X ;  /* 0x0000000000517919 */ /* 0x001e240000002100 */
[----:B------:R1:W-:Y:S04]  /*3b40*/  STS.U16 [R77+UR5+0xa000], R2 ;  /* 0x00a000024d007988 */ /* 0x0003e80008000405 */
[----:B------:R0:W-:Y:S04]  /*3b50*/  STS.U16 [R77+UR5+0xa400], R0 ;  /* 0x00a400004d007988 */ /* 0x0001e80008000405 */
[----:B------:R-:W-:Y:S04]  /*3b60*/  STS.U16 [R77+UR5+0xac00], R80 ;  /* 0x00ac00504d007988 */ /* 0x000fe80008000405 */
[----:B------:R0:W-:Y:S02]  /*3b70*/  STS.U16 [R77+UR5+0xb000], R79 ;  /* 0x00b0004f4d007988 */ /* 0x0001e40008000405 */
[----:B0-----:R-:W-:Y:S01]  /*3b80*/  IMAD.SHL.U32 R121, R81, 0x2, RZ ;  /* 0x0000000251797824 */ /* 0x001fe200078e00ff */
[----:B-1----:R-:W-:-:S04]  /*3b90*/  SHF.R.U32.HI R2, RZ, 0x3, R81 ;  /* 0x00000003ff027819 */ /* 0x002fc80000011651 */
[----:B------:R-:W-:Y:S01]  /*3ba0*/  LOP3.LUT R0, R121, 0x10, RZ, 0xc0, !PT ;  /* 0x0000001079007812 */ /* 0x000fe200078ec0ff */
[----:B------:R-:W-:-:S03]  /*3bb0*/  IMAD.SHL.U32 R79, R81, 0x40, RZ ;  /* 0x00000040514f7824 */ /* 0x000fc600078e00ff */
[----:B------:R-:W-:Y:S01]  /*3bc0*/  LOP3.LUT R0, R0, 0x20, R2, 0xf8, !PT ;  /* 0x0000002000007812 */ /* 0x000fe200078ef802 */
[----:B---3--:R-:W-:-:S05]  /*3bd0*/  IMAD.WIDE R72, R3, 0x2, R92 ;  /* 0x0000000203487825 */ /* 0x008fca00078e025c */
[----:B------:R0:W3:Y:S02]  /*3be0*/  @!P0 LDG.E.U16 R83, desc[UR8][R72.64] ;  /* 0x0000000848538981 */ /* 0x0000e4000c1e1500 */
[----:B0-----:R-:W-:-:S05]  /*3bf0*/  LOP3.LUT R73, R81, 0x7, RZ, 0xc0, !PT ;  /* 0x0000000751497812 */ /* 0x001fca00078ec0ff */
[----:B------:R-:W-:-:S05]  /*3c00*/  IMAD R80, R73, 0x90, RZ ;  /* 0x0000009049507824 */ /* 0x000fca00078e02ff */
[----:B------:R-:W-:Y:S02]  /*3c10*/  LOP3.LUT R0, R80, R0, RZ, 0x3c, !PT ;  /* 0x0000000050007212 */ /* 0x000fe400078e3cff */
[----:B------:R-:W-:Y:S01]  /*3c20*/  LOP3.LUT R80, R79, 0x3800, RZ, 0xc0, !PT ;  /* 0x000038004f507812 */ /* 0x000fe200078ec0ff */
[----:B------:R-:W-:Y:S01]  /*3c30*/  IMAD.SHL.U32 R2, R73, 0x10, RZ ;  /* 0x0000001049027824 */ /* 0x000fe200078e00ff */
[----:B------:R-:W-:Y:S01]  /*3c40*/  LOP3.LUT R72, R81, 0x180, RZ, 0xc0, !PT ;  /* 0x0000018051487812 */ /* 0x000fe200078ec0ff */
[----:B------:R-:W-:Y:S02]  /*3c50*/  IMAD.MOV.U32 R81, RZ, RZ, R35 ;  /* 0x000000ffff517224 */ /* 0x000fe400078e0023 */
[----:B------:R-:W-:Y:S02]  /*3c60*/  IMAD R73, R73, 0x100, R80 ;  /* 0x0000010049497824 */ /* 0x000fe400078e0250 */
[----:B------:R-:W-:Y:S02]  /*3c70*/  IMAD.MOV.U32 R80, RZ, RZ, R34 ;  /* 0x000000ffff507224 */ /* 0x000fe400078e0022 */
[----:B------:R-:W3:Y:S01]  /*3c80*/  LDL.LU.64 R34, [R1+0x50] ;  /* 0x0000500001227983 */ /* 0x000ee20000300a00 */
[----:B------:R-:W-:-:S04]  /*3c90*/  SHF.R.U32.HI R72, RZ, 0x3, R72 ;  /* 0x00000003ff487819 */ /* 0x000fc80000011648 */
[----:B------:R-:W-:Y:S01]  /*3ca0*/  LOP3.LUT R72, R72, 0x3fe, R121, 0x78, !PT ;  /* 0x000003fe48487812 */ /* 0x000fe200078e7879 */
[----:B------:R0:W-:Y:S04]  /*3cb0*/  STS.U16 [R77+UR5+0xb400], R76 ;  /* 0x00b4004c4d007988 */ /* 0x0001e80008000405 */
[----:B------:R-:W-:Y:S01]  /*3cc0*/  STS.U16 [R77+UR5+0xb800], R75 ;  /* 0x00b8004b4d007988 */ /* 0x000fe20008000405 */
[----:B0-----:R-:W-:-:S03]  /*3cd0*/  LOP3.LUT R76, R72, 0x40, RZ, 0x3c, !PT ;  /* 0x00000040484c7812 */ /* 0x001fc600078e3cff */
[----:B------:R-:W-:Y:S04]  /*3ce0*/  STS.U16 [R77+UR5+0xbc00], R78 ;  /* 0x00bc004e4d007988 */ /* 0x000fe80008000405 */
[----:B------:R-:W-:Y:S04]  /*3cf0*/  STS.U16 [R72+UR5], R36 ;  /* 0x0000002448007988 */ /* 0x000fe80008000405 */
[----:B------:R-:W-:Y:S04]  /*3d00*/  STS.U16 [R72+UR5+0x800], R71 ;  /* 0x0008004748007988 */ /* 0x000fe80008000405 */
[----:B------:R-:W-:Y:S04]  /*3d10*/  STS.U16 [R72+UR5+0x1000], R70 ;  /* 0x0010004648007988 */ /* 0x000fe80008000405 */
[----:B------:R-:W-:Y:S04]  /*3d20*/  STS.U16 [R72+UR5+0x1800], R69 ;  /* 0x0018004548007988 */ /* 0x000fe80008000405 */
[----:B------:R-:W-:Y:S04]  /*3d30*/  STS.U16 [R72+UR5+0x2000], R68 ;  /* 0x0020004448007988 */ /* 0x000fe80008000405 */
[----:B----4-:R-:W-:Y:S04]  /*3d40*/  STS.U16 [R72+UR5+0x2800], R55 ;  /* 0x0028003748007988 */ /* 0x010fe80008000405 */
[----:B-----5:R-:W-:Y:S04]  /*3d50*/  STS.U16 [R72+UR5+0x3000], R54 ;  /* 0x0030003648007988 */ /* 0x020fe80008000405 */
[----:B------:R-:W-:Y:S04]  /*3d60*/  STS.U16 [R72+UR5+0x3800], R53 ;  /* 0x0038003548007988 */ /* 0x000fe80008000405 */
[----:B------:R-:W-:Y:S04]  /*3d70*/  STS.U16 [R72+UR5+0x4000], R52 ;  /* 0x0040003448007988 */ /* 0x000fe80008000405 */
[----:B------:R-:W-:Y:S04]  /*3d80*/  STS.U16 [R72+UR5+0x4800], R51 ;  /* 0x0048003348007988 */ /* 0x000fe80008000405 */
[----:B------:R-:W-:Y:S04]  /*3d90*/  STS.U16 [R72+UR5+0x5000], R50 ;  /* 0x0050003248007988 */ /* 0x000fe80008000405 */
[----:B------:R-:W-:Y:S04]  /*3da0*/  STS.U16 [R72+UR5+0x5800], R49 ;  /* 0x0058003148007988 */ /* 0x000fe80008000405 */
[----:B------:R-:W-:Y:S04]  /*3db0*/  STS.U16 [R72+UR5+0x6000], R74 ;  /* 0x0060004a48007988 */ /* 0x000fe80008000405 */
[----:B------:R-:W-:Y:S04]  /*3dc0*/  STS.U16 [R72+UR5+0x6800], R112 ;  /* 0x0068007048007988 */ /* 0x000fe80008000405 */
[----:B------:R0:W-:Y:S01]  /*3dd0*/  STS.U16 [R72+UR5+0x7000], R116 ;  /* 0x0070007448007988 */ /* 0x0001e20008000405 */
[----:B------:R-:W-:-:S03]  /*3de0*/  LOP3.LUT R2, R2, 0x30, R121, 0x78, !PT ;  /* 0x0000003002027812 */ /* 0x000fc600078e7879 */
[----:B--2---:R-:W-:Y:S01]  /*3df0*/  STS.U16 [R72+UR5+0x7800], R120 ;  /* 0x0078007848007988 */ /* 0x004fe20008000405 */
[----:B------:R-:W-:Y:S01]  /*3e00*/  LOP3.LUT R0, R0, 0x400, R79, 0xf8, !PT ;  /* 0x0000040000007812 */ /* 0x000fe200078ef84f */
[----:B0-----:R-:W0:Y:S02]  /*3e10*/  LDC R116, c[0x0][0x3ac] ;  /* 0x0000eb00ff747b82 */ /* 0x001e240000000800 */
[----:B------:R-:W-:Y:S04]  /*3e20*/  STS.U16 [R76+UR5+0x400], R48 ;  /* 0x000400304c007988 */ /* 0x000fe80008000405 */
        /* <DEDUP_REMOVED lines=12> */
[----:B------:R1:W-:Y:S04]  /*3ef0*/  STS.U16 [R76+UR5+0x6c00], R113 ;  /* 0x006c00714c007988 */ /* 0x0003e80008000405 */
[----:B------:R-:W-:Y:S01]  /*3f00*/  STS.U16 [R76+UR5+0x7400], R117 ;  /* 0x007400754c007988 */ /* 0x000fe20008000405 */
[----:B------:R-:W-:Y:S01]  /*3f10*/  IMAD.IADD R2, R73, 0x1, R2 ;  /* 0x0000000149027824 */ /* 0x000fe200078e0202 */
[----:B-1----:R-:W-:-:S04]  /*3f20*/  LOP3.LUT R113, R0, 0x40, RZ, 0x3c, !PT ;  /* 0x0000004000717812 */ /* 0x002fc800078e3cff */
[----:B------:R-:W-:Y:S01]  /*3f30*/  LOP3.LUT R112, R2, 0x40, RZ, 0x3c, !PT ;  /* 0x0000004002707812 */ /* 0x000fe200078e3cff */
[----:B------:R-:W-:Y:S02]  /*3f40*/  IMAD.MOV.U32 R120, RZ, RZ, R80 ;  /* 0x000000ffff787224 */ /* 0x000fe400078e0050 */
[----:B------:R-:W-:Y:S01]  /*3f50*/  IMAD.MOV.U32 R121, RZ, RZ, R81 ;  /* 0x000000ffff797224 */ /* 0x000fe200078e0051 */
[----:B---3--:R-:W-:Y:S01]  /*3f60*/  STS.U16 [R76+UR5+0x7c00], R83 ;  /* 0x007c00534c007988 */ /* 0x008fe20008000405 */
[----:B------:R-:W-:Y:S06]  /*3f70*/  BAR.SYNC.DEFER_BLOCKING 0x0 ;  /* 0x0000000000007b1d */ /* 0x000fec0000010000 */
[----:B------:R-:W-:Y:S04]  /*3f80*/  LDSM.16.MT88.4 R68, [R0+UR5+0x8000] ;  /* 0x008000050044783b */ /* 0x000fe80008004200 */
[----:B------:R-:W1:Y:S04]  /*3f90*/  LDSM.16.M88.4 R36, [R2+UR5] ;  /* 0x000000050224783b */ /* 0x000e680008000200 */
[----:B------:R-:W2:Y:S04]  /*3fa0*/  LDSM.16.M88.4 R40, [R2+UR5+0x4000] ;  /* 0x004000050228783b */ /* 0x000ea80008000200 */
[----:B------:R-:W3:Y:S04]  /*3fb0*/  LDSM.16.MT88.4 R44, [R113+UR5+0x8000] ;  /* 0x00800005712c783b */ /* 0x000ee80008004200 */
[----:B------:R-:W4:Y:S04]  /*3fc0*/  LDSM.16.MT88.4 R48, [R0+UR5+0x8800] ;  /* 0x008800050030783b */ /* 0x000f280008004200 */
[----:B------:R-:W5:Y:S04]  /*3fd0*/  LDSM.16.MT88.4 R52, [R113+UR5+0x8800] ;  /* 0x008800057134783b */ /* 0x000f680008004200 */
[----:B------:R-:W-:Y:S04]  /*3fe0*/  LDSM.16.M88.4 R72, [R112+UR5] ;  /* 0x000000057048783b */ /* 0x000fe80008000200 */
[----:B------:R-:W-:Y:S04]  /*3ff0*/  LDSM.16.M88.4 R76, [R112+UR5+0x4000] ;  /* 0x00400005704c783b */ /* 0x000fe80008000200 */
[----:B------:R-:W-:Y:S01]  /*4000*/  LDSM.16.MT88.4 R80, [R113+UR5+0x9000] ;  /* 0x009000057150783b */ /* 0x000fe20008004200 */
[C---:B-1----:R-:W-:Y:S08]  /*4010*/  HMMA.16816.F32.BF16 R56, R68.reuse, R36, R56 ;  /* 0x000000244438723c */ /* 0x042ff00000041838 */
[-C--:B--2---:R-:W-:Y:S01]  /*4020*/  HMMA.16816.F32.BF16 R60, R68, R40.reuse, R60 ;  /* 0x00000028443c723c */ /* 0x084fe2000004183c */
[----:B------:R-:W1:Y:S07]  /*4030*/  LDSM.16.MT88.4 R68, [R0+UR5+0x9000] ;  /* 0x009000050044783b */ /* 0x000e6e0008004200 */
[C---:B---3--:R-:W-:Y:S08]  /*4040*/  HMMA.16816.F32.BF16 R32, R44.reuse, R40, R32 ;  /* 0x000000282c20723c */ /* 0x048ff00000041820 */
[----:B------:R-:W-:Y:S01]  /*4050*/  HMMA.16816.F32.BF16 R64, R44, R36, R64 ;  /* 0x000000242c40723c */ /* 0x000fe20000041840 */
[----:B------:R-:W-:Y:S07]  /*4060*/  LDSM.16.MT88.4 R44, [R0+UR5+0xa000] ;  /* 0x00a00005002c783b */ /* 0x000fee0008004200 */
[C---:B----4-:R-:W-:Y:S08]  /*4070*/  HMMA.16816.F32.BF16 R56, R48.reuse, R38, R56 ;  /* 0x000000263038723c */ /* 0x050ff00000041838 */
[-C--:B------:R-:W-:Y:S01]  /*4080*/  HMMA.16816.F32.BF16 R60, R48, R42.reuse, R60 ;  /* 0x0000002a303c723c */ /* 0x080fe2000004183c */
[----:B------:R-:W-:Y:S07]  /*4090*/  LDSM.16.M88.4 R48, [R2+UR5+0x80] ;  /* 0x000080050230783b */ /* 0x000fee0008000200 */
[C---:B-----5:R-:W-:Y:S01]  /*40a0*/  HMMA.16816.F32.BF16 R32, R52.reuse, R42, R32 ;  /* 0x0000002a3420723c */ /* 0x060fe20000041820 */
[----:B------:R-:W-:Y:S07]  /*40b0*/  LDSM.16.MT88.4 R40, [R113+UR5+0x9800] ;  /* 0x009800057128783b */ /* 0x000fee0008004200 */
[----:B------:R-:W-:Y:S01]  /*40c0*/  HMMA.16816.F32.BF16 R64, R52, R38, R64 ;  /* 0x000000263440723c */ /* 0x000fe20000041840 */
[----:B------:R-:W2:Y:S04]  /*40d0*/  LDSM.16.MT88.4 R36, [R0+UR5+0x9800] ;  /* 0x009800050024783b */ /* 0x000ea80008004200 */
[----:B------:R-:W-:Y:S03]  /*40e0*/  LDSM.16.MT88.4 R52, [R0+UR5+0xa800] ;  /* 0x00a800050034783b */ /* 0x000fe60008004200 */
[C---:B-1----:R-:W-:Y:S08]  /*40f0*/  HMMA.16816.F32.BF16 R56, R68.reuse, R72, R56 ;  /* 0x000000484438723c */ /* 0x042ff00000041838 */
[----:B------:R-:W-:Y:S01]  /*4100*/  HMMA.16816.F32.BF16 R60, R68, R76, R60 ;  /* 0x0000004c443c723c */ /* 0x000fe2000004183c */
[----:B------:R-:W1:Y:S07]  /*4110*/  LDSM.16.MT88.4 R68, [R113+UR5+0xa000] ;  /* 0x00a000057144783b */ /* 0x000e6e0008004200 */
[C---:B------:R-:W-:Y:S08]  /*4120*/  HMMA.16816.F32.BF16 R64, R80.reuse, R72, R64 ;  /* 0x000000485040723c */ /* 0x040ff00000041840 */
[----:B------:R-:W-:Y:S01]  /*4130*/  HMMA.16816.F32.BF16 R32, R80, R76, R32 ;  /* 0x0000004c5020723c */ /* 0x000fe20000041820 */
[----:B------:R-:W3:Y:S07]  /*4140*/  LDSM.16.M88.4 R80, [R2+UR5+0x4080] ;  /* 0x004080050250783b */ /* 0x000eee0008000200 */
[-C--:B--2---:R-:W-:Y:S08]  /*4150*/  HMMA.16816.F32.BF16 R56, R36, R74.reuse, R56 ;  /* 0x0000004a2438723c */ /* 0x084ff00000041838 */
[----:B------:R-:W-:Y:S08]  /*4160*/  HMMA.16816.F32.BF16 R64, R40, R74, R64 ;  /* 0x0000004a2840723c */ /* 0x000ff00000041840 */
[-C--:B------:R-:W-:Y:S01]  /*4170*/  HMMA.16816.F32.BF16 R60, R36, R78.reuse, R60 ;  /* 0x0000004e243c723c */ /* 0x080fe2000004183c */
[----:B------:R-:W2:Y:S07]  /*4180*/  LDSM.16.MT88.4 R36, [R113+UR5+0xa800] ;  /* 0x00a800057124783b */ /* 0x000eae0008004200 */
[----:B------:R-:W-:Y:S01]  /*4190*/  HMMA.16816.F32.BF16 R32, R40, R78, R32 ;  /* 0x0000004e2820723c */ /* 0x000fe20000041820 */
[----:B------:R-:W-:Y:S07]  /*41a0*/  LDSM.16.MT88.4 R40, [R0+UR5+0xb000] ;  /* 0x00b000050028783b */ /* 0x000fee0008004200 */
[-C--:B-1----:R-:W-:Y:S08]  /*41b0*/  HMMA.16816.F32.BF16 R64, R68, R48.reuse, R64 ;  /* 0x000000304440723c */ /* 0x082ff00000041840 */
[C---:B------:R-:W-:Y:S08]  /*41c0*/  HMMA.16816.F32.BF16 R56, R44.reuse, R48, R56 ;  /* 0x000000302c38723c */ /* 0x040ff00000041838 */
[-C--:B---3--:R-:W-:Y:S01]  /*41d0*/  HMMA.16816.F32.BF16 R60, R44, R80.reuse, R60 ;  /* 0x000000502c3c723c */ /* 0x088fe2000004183c */
[----:B------:R-:W1:Y:S07]  /*41e0*/  LDSM.16.M88.4 R44, [R112+UR5+0x4080] ;  /* 0x00408005702c783b */ /* 0x000e6e0008000200 */
[----:B------:R-:W-:Y:S01]  /*41f0*/  HMMA.16816.F32.BF16 R68, R68, R80, R32 ;  /* 0x000000504444723c */ /* 0x000fe20000041820 */
[----:B------:R-:W3:Y:S07]  /*4200*/  LDSM.16.M88.4 R32, [R112+UR5+0x80] ;  /* 0x000080057020783b */ /* 0x000eee0008000200 */
[C---:B------:R-:W-:Y:S08]  /*4210*/  HMMA.16816.F32.BF16 R56, R52.reuse, R50, R56 ;  /* 0x000000323438723c */ /* 0x040ff00000041838 */
[----:B------:R-:W-:Y:S01]  /*4220*/  HMMA.16816.F32.BF16 R60, R52, R82, R60 ;  /* 0x00000052343c723c */ /* 0x000fe2000004183c */
[----:B------:R-:W4:Y:S07]  /*4230*/  LDSM.16.MT88.4 R52, [R113+UR5+0xb000] ;  /* 0x00b000057134783b */ /* 0x000f2e0008004200 */
[C---:B--2---:R-:W-:Y:S08]  /*4240*/  HMMA.16816.F32.BF16 R64, R36.reuse, R50, R64 ;  /* 0x000000322440723c */ /* 0x044ff00000041840 */
[----:B------:R-:W-:Y:S01]  /*4250*/  HMMA.16816.F32.BF16 R68, R36, R82, R68 ;  /* 0x000000522444723c */ /* 0x000fe20000041844 */
[----:B------:R2:W5:Y:S07]  /*4260*/  LDSM.16.MT88.4 R36, [R0+UR5+0xb800] ;  /* 0x00b800050024783b */ /* 0x00056e0008004200 */
[C---:B-1----:R-:W-:Y:S01]  /*4270*/  HMMA.16816.F32.BF16 R60, R40.reuse, R44, R60 ;  /* 0x0000002c283c723c */ /* 0x042fe2000004183c */
[----:B0-----:R-:W-:Y:S01]  /*4280*/  IMAD.SHL.U32 R116, R116, 0x80, RZ ;  /* 0x0000008074747824 */ /* 0x001fe200078e00ff */
[----:B--2---:R-:W0:Y:S06]  /*4290*/  LDC R0, c[0x0][0x3a8] ;  /* 0x0000ea00ff007b82 */ /* 0x004e2c0000000800 */
[----:B---3--:R-:W-:Y:S01]  /*42a0*/  HMMA.16816.F32.BF16 R56, R40, R32, R56 ;  /* 0x000000202838723c */ /* 0x008fe20000041838 */
[----:B------:R-:W1:Y:S01]  /*42b0*/  LDSM.16.MT88.4 R40, [R113+UR5+0xb800] ;  /* 0x00b800057128783b */ /* 0x000e620008004200 */
[----:B------:R-:W-:-:S06]  /*42c0*/  IMAD.WIDE R48, R116, 0x2, R100 ;  /* 0x0000000274307825 */ /* 0x000fcc00078e0264 */
[----:B----4-:R-:W-:Y:S01]  /*42d0*/  HMMA.16816.F32.BF16 R64, R52, R32, R64 ;  /* 0x000000203440723c */ /* 0x010fe20000041840 */
[----:B------:R-:W-:-:S07]  /*42e0*/  IMAD.MOV.U32 R101, RZ, RZ, R48 ;  /* 0x000000ffff657224 */ /* 0x000fce00078e0030 */
[----:B------:R-:W-:Y:S01]  /*42f0*/  HMMA.16816.F32.BF16 R68, R52, R44, R68 ;  /* 0x0000002c3444723c */ /* 0x000fe20000041844 */
[----:B------:R-:W-:Y:S02]  /*4300*/  IMAD.MOV.U32 R100, RZ, RZ, R49 ;  /* 0x000000ffff647224 */ /* 0x000fe400078e0031 */
[----:B------:R-:W-:-:S04]  /*4310*/  IMAD.WIDE R48, R116, 0x2, R104 ;  /* 0x0000000274307825 */ /* 0x000fc800078e0268 */
[----:B------:R-:W-:Y:S02]  /*4320*/  IMAD.MOV.U32 R105, RZ, RZ, R48 ;  /* 0x000000ffff697224 */ /* 0x000fe400078e0030 */
[----:B------:R-:W-:Y:S02]  /*4330*/  IMAD.MOV.U32 R104, RZ, RZ, R49 ;  /* 0x000000ffff687224 */ /* 0x000fe400078e0031 */
[----:B------:R-:W-:Y:S01]  /*4340*/  IMAD.WIDE R48, R116, 0x2, R114 ;  /* 0x0000000274307825 */ /* 0x000fe200078e0272 */
[----:B-----5:R-:W-:Y:S03]  /*4350*/  HMMA.16816.F32.BF16 R56, R36, R34, R56 ;  /* 0x000000222438723c */ /* 0x020fe60000041838 */
[----:B------:R-:W-:Y:S02]  /*4360*/  IMAD.MOV.U32 R115, RZ, RZ, R48 ;  /* 0x000000ffff737224 */ /* 0x000fe400078e0030 */
[----:B------:R-:W-:-:S02]  /*4370*/  IMAD.MOV.U32 R114, RZ, RZ, R49 ;  /* 0x000000ffff727224 */ /* 0x000fc400078e0031 */
[----:B------:R-:W-:-:S04]  /*4380*/  IMAD.WIDE R50, R116, 0x2, R110 ;  /* 0x0000000274327825 */ /* 0x000fc800078e026e */
[----:B------:R-:W-:Y:S01]  /*4390*/  IMAD.WIDE R48, R116, 0x2, R102 ;  /* 0x0000000274307825 */ /* 0x000fe200078e0266 */
[----:B-1----:R-:W-:Y:S01]  /*43a0*/  HMMA.16816.F32.BF16 R64, R40, R34, R64 ;  /* 0x000000222840723c */ /* 0x002fe20000041840 */
[----:B------:R-:W-:Y:S02]  /*43b0*/  UIADD3 UR6, UPT, UPT, UR6, -0x1, URZ ;  /* 0xffffffff06067890 */ /* 0x000fe4000fffe0ff */
[----:B------:R-:W-:Y:S02]  /*43c0*/  IMAD.MOV.U32 R111, RZ, RZ, R50 ;  /* 0x000000ffff6f7224 */ /* 0x000fe400078e0032 */
[----:B------:R-:W-:-:S03]  /*43d0*/  IMAD.MOV.U32 R110, RZ, RZ, R51 ;  /* 0x000000ffff6e7224 */ /* 0x000fc600078e0033 */
[----:B------:R-:W-:Y:S01]  /*43e0*/  HMMA.16816.F32.BF16 R32, R40, R46, R68 ;  /* 0x0000002e2820723c */ /* 0x000fe20000041844 */
[----:B------:R-:W-:Y:S02]  /*43f0*/  IMAD.MOV.U32 R103, RZ, RZ, R48 ;  /* 0x000000ffff677224 */ /* 0x000fe400078e0030 */
[----:B------:R-:W-:Y:S02]  /*4400*/  IMAD.MOV.U32 R102, RZ, RZ, R49 ;  /* 0x000000ffff667224 */ /* 0x000fe400078e0031 */
[----:B------:R-:W-:-:S04]  /*4410*/  IMAD.WIDE R50, R116, 0x2, R118 ;  /* 0x0000000274327825 */ /* 0x000fc800078e0276 */
[----:B------:R-:W-:Y:S01]  /*4420*/  IMAD.WIDE R48, R116, 0x2, R4 ;  /* 0x0000000274307825 */ /* 0x000fe200078e0204 */
[----:B------:R-:W-:-:S03]  /*4430*/  UISETP.NE.U32.AND UP0, UPT, UR6, URZ, UPT ;  /* 0x000000ff0600728c */ /* 0x000fc6000bf05070 */
[----:B------:R-:W-:-:S04]  /*4440*/  IMAD.WIDE R6, R116, 0x2, R6 ;  /* 0x0000000274067825 */ /* 0x000fc800078e0206 */
[----:B------:R-:W-:Y:S02]  /*4450*/  IMAD.MOV.U32 R119, RZ, RZ, R50 ;  /* 0x000000ffff777224 */ /* 0x000fe400078e0032 */
[----:B------:R-:W-:Y:S02]  /*4460*/  IMAD.MOV.U32 R4, RZ, RZ, R49 ;  /* 0x000000ffff047224 */ /* 0x000fe400078e0031 */
[----:B------:R-:W-:-:S04]  /*4470*/  IMAD.WIDE R72, R116, 0x2, R106 ;  /* 0x0000000274487825 */ /* 0x000fc800078e026a */
[----:B------:R-:W-:Y:S02]  /*4480*/  IMAD.MOV.U32 R50, RZ, RZ, R6 ;  /* 0x000000ffff327224 */ /* 0x000fe400078e0006 */
[----:B------:R-:W-:Y:S02]  /*4490*/  IMAD.MOV.U32 R49, RZ, RZ, R7 ;  /* 0x000000ffff317224 */ /* 0x000fe400078e0007 */
[----:B------:R-:W-:-:S04]  /*44a0*/  IMAD.WIDE R8, R116, 0x2, R8 ;  /* 0x0000000274087825 */ /* 0x000fc800078e0208 */
[----:B------:R-:W-:-:S04]  /*44b0*/  IMAD.WIDE R6, R116, 0x2, R122 ;  /* 0x0000000274067825 */ /* 0x000fc800078e027a */
[----:B------:R-:W-:Y:S02]  /*44c0*/  IMAD.MOV.U32 R76, RZ, RZ, R120 ;  /* 0x000000ffff4c7224 */ /* 0x000fe400078e0078 */
[----:B------:R-:W-:Y:S02]  /*44d0*/  IMAD.MOV.U32 R77, RZ, RZ, R121 ;  /* 0x000000ffff4d7224 */ /* 0x000fe400078e0079 */
[----:B------:R-:W-:-:S04]  /*44e0*/  IMAD.WIDE R92, R116, 0x2, R92 ;  /* 0x00000002745c7825 */ /* 0x000fc800078e025c */
[----:B------:R-:W-:Y:S02]  /*44f0*/  IMAD.MOV.U32 R107, RZ, RZ, R72 ;  /* 0x000000ffff6b7224 */ /* 0x000fe400078e0048 */
[----:B------:R-:W-:Y:S02]  /*4500*/  IMAD.MOV.U32 R106, RZ, RZ, R73 ;  /* 0x000000ffff6a7224 */ /* 0x000fe400078e0049 */
[C---:B------:R-:W-:Y:S01]  /*4510*/  IMAD.WIDE R90, R116.reuse, 0x2, R90 ;  /* 0x00000002745a7825 */ /* 0x040fe200078e025a */
[----:B------:R-:W-:Y:S03]  /*4520*/  STL [R1+0x4], R92 ;  /* 0x0000045c01007387 */ /* 0x000fe60000100800 */
[----:B------:R-:W-:-:S04]  /*4530*/  IMAD.WIDE R72, R116, 0x2, R108 ;  /* 0x0000000274487825 */ /* 0x000fc800078e026c */
[----:B------:R-:W-:Y:S02]  /*4540*/  IMAD.MOV.U32 R53, RZ, RZ, R8 ;  /* 0x000000ffff357224 */ /* 0x000fe400078e0008 */
[----:B------:R-:W-:Y:S02]  /*4550*/  IMAD.MOV.U32 R54, RZ, RZ, R9 ;  /* 0x000000ffff367224 */ /* 0x000fe400078e0009 */
[----:B------:R-:W-:Y:S02]  /*4560*/  IMAD.MOV.U32 R123, RZ, RZ, R6 ;  /* 0x000000ffff7b7224 */ /* 0x000fe400078e0006 */
[----:B------:R-:W-:Y:S02]  /*4570*/  IMAD.MOV.U32 R122, RZ, RZ, R7 ;  /* 0x000000ffff7a7224 */ /* 0x000fe400078e0007 */
[C---:B------:R-:W-:Y:S01]  /*4580*/  IMAD.WIDE R88, R116.reuse, 0x2, R88 ;  /* 0x0000000274587825 */ /* 0x040fe200078e0258 */
[----:B------:R1:W-:Y:S03]  /*4590*/  STL [R1], R93 ;  /* 0x0000005d01007387 */ /* 0x0003e60000100800 */
[C---:B------:R-:W-:Y:S01]  /*45a0*/  IMAD.WIDE R86, R116.reuse, 0x2, R86 ;  /* 0x0000000274567825 */ /* 0x040fe200078e0256 */
[----:B------:R-:W-:Y:S03]  /*45b0*/  HMMA.16816.F32.BF16 R60, R36, R46, R60 ;  /* 0x0000002e243c723c */ /* 0x000fe6000004183c */
[----:B------:R-:W-:-:S04]  /*45c0*/  IMAD.WIDE R74, R116, 0x2, R98 ;  /* 0x00000002744a7825 */ /* 0x000fc800078e0262 */
[----:B------:R-:W-:-:S04]  /*45d0*/  IMAD.WIDE R10, R116, 0x2, R10 ;  /* 0x00000002740a7825 */ /* 0x000fc800078e020a */
[----:B------:R-:W-:-:S04]  /*45e0*/  IMAD.WIDE R8, R116, 0x2, R76 ;  /* 0x0000000274087825 */ /* 0x000fc800078e024c */
[----:B------:R-:W-:-:S04]  /*45f0*/  IMAD.WIDE R14, R116, 0x2, R14 ;  /* 0x00000002740e7825 */ /* 0x000fc800078e020e */
[----:B------:R-:W-:-:S04]  /*4600*/  IMAD.WIDE R16, R116, 0x2, R16 ;  /* 0x0000000274107825 */ /* 0x000fc800078e0210 */
[----:B------:R-:W-:-:S04]  /*4610*/  IMAD.WIDE R6, R116, 0x2, R28 ;  /* 0x0000000274067825 */ /* 0x000fc800078e021c */
[----:B0-----:R-:W-:Y:S02]  /*4620*/  IMAD.SHL.U32 R0, R0, 0x80, RZ ;  /* 0x0000008000007824 */ /* 0x001fe400078e00ff */
[----:B------:R-:W-:Y:S02]  /*4630*/  IMAD.MOV.U32 R120, RZ, RZ, R91 ;  /* 0x000000ffff787224 */ /* 0x000fe400078e005b */
[----:B------:R-:W-:Y:S02]  /*4640*/  IMAD.MOV.U32 R118, RZ, RZ, R51 ;  /* 0x000000ffff767224 */ /* 0x000fe400078e0033 */
[----:B------:R-:W-:Y:S02]  /*4650*/  IMAD.MOV.U32 R109, RZ, RZ, R72 ;  /* 0x000000ffff6d7224 */ /* 0x000fe400078e0048 */
[----:B------:R-:W-:Y:S02]  /*4660*/  IMAD.MOV.U32 R108, RZ, RZ, R73 ;  /* 0x000000ffff6c7224 */ /* 0x000fe400078e0049 */
[----:B------:R-:W-:-:S02]  /*4670*/  IMAD.MOV.U32 R121, RZ, RZ, R90 ;  /* 0x000000ffff797224 */ /* 0x000fc400078e005a */
[----:B------:R-:W-:Y:S02]  /*4680*/  IMAD.MOV.U32 R117, RZ, RZ, R88 ;  /* 0x000000ffff757224 */ /* 0x000fe400078e0058 */
[----:B-1----:R-:W-:Y:S02]  /*4690*/  IMAD.MOV.U32 R93, RZ, RZ, R89 ;  /* 0x000000ffff5d7224 */ /* 0x002fe400078e0059 */
[----:B------:R-:W-:Y:S02]  /*46a0*/  IMAD.MOV.U32 R92, RZ, RZ, R86 ;  /* 0x000000ffff5c7224 */ /* 0x000fe400078e0056 */
[----:B------:R-:W-:Y:S02]  /*46b0*/  IMAD.MOV.U32 R91, RZ, RZ, R87 ;  /* 0x000000ffff5b7224 */ /* 0x000fe400078e0057 */
[----:B------:R-:W-:Y:S02]  /*46c0*/  IMAD.MOV.U32 R99, RZ, RZ, R74 ;  /* 0x000000ffff637224 */ /* 0x000fe400078e004a */
[----:B------:R-:W-:-:S02]  /*46d0*/  IMAD.MOV.U32 R98, RZ, RZ, R75 ;  /* 0x000000ffff627224 */ /* 0x000fc400078e004b */
[----:B------:R-:W-:Y:S01]  /*46e0*/  IMAD.WIDE R96, R116, 0x2, R96 ;  /* 0x0000000274607825 */ /* 0x000fe200078e0260 */
[----:B------:R-:W-:-:S03]  /*46f0*/  UIADD3 UR7, UPT, UPT, UR7, -0x80, URZ ;  /* 0xffffff8007077890 */ /* 0x000fc6000fffe0ff */
[----:B------:R-:W-:-:S04]  /*4700*/  IMAD.WIDE R94, R116, 0x2, R94 ;  /* 0x00000002745e7825 */ /* 0x000fc800078e025e */
[----:B------:R-:W-:-:S04]  /*4710*/  IMAD.WIDE R12, R116, 0x2, R12 ;  /* 0x00000002740c7825 */ /* 0x000fc800078e020c */
[----:B------:R-:W-:Y:S02]  /*4720*/  IMAD.MOV.U32 R5, RZ, RZ, R48 ;  /* 0x000000ffff057224 */ /* 0x000fe400078e0030 */
[----:B------:R-:W-:Y:S02]  /*4730*/  IMAD.MOV.U32 R72, RZ, RZ, R10 ;  /* 0x000000ffff487224 */ /* 0x000fe400078e000a */
[----:B------:R-:W-:Y:S02]  /*4740*/  IMAD.MOV.U32 R52, RZ, RZ, R11 ;  /* 0x000000ffff347224 */ /* 0x000fe400078e000b */
[----:B------:R-:W-:-:S04]  /*4750*/  IMAD.WIDE R124, R116, 0x2, R124 ;  /* 0x00000002747c7825 */ /* 0x000fc800078e027c */
[----:B------:R-:W-:Y:S02]  /*4760*/  IMAD.MOV.U32 R51, RZ, RZ, R8 ;  /* 0x000000ffff337224 */ /* 0x000fe400078e0008 */
[----:B------:R-:W-:Y:S02]  /*4770*/  IMAD.MOV.U32 R73, RZ, RZ, R9 ;  /* 0x000000ffff497224 */ /* 0x000fe400078e0009 */
[----:B------:R-:W-:Y:S02]  /*4780*/  IMAD.MOV.U32 R44, RZ, RZ, R14 ;  /* 0x000000ffff2c7224 */ /* 0x000fe400078e000e */
[----:B------:R-:W-:Y:S02]  /*4790*/  IMAD.MOV.U32 R39, RZ, RZ, R15 ;  /* 0x000000ffff277224 */ /* 0x000fe400078e000f */
[----:B------:R-:W-:Y:S02]  /*47a0*/  IMAD.MOV.U32 R37, RZ, RZ, R16 ;  /* 0x000000ffff257224 */ /* 0x000fe400078e0010 */
[----:B------:R-:W-:-:S02]  /*47b0*/  IMAD.MOV.U32 R38, RZ, RZ, R17 ;  /* 0x000000ffff267224 */ /* 0x000fc400078e0011 */
[----:B------:R-:W-:-:S04]  /*47c0*/  IMAD.WIDE R18, R116, 0x2, R18 ;  /* 0x0000000274127825 */ /* 0x000fc800078e0212 */
[----:B------:R-:W-:Y:S02]  /*47d0*/  IMAD.MOV.U32 R29, RZ, RZ, R6 ;  /* 0x000000ffff1d7224 */ /* 0x000fe400078e0006 */
[----:B------:R-:W-:Y:S02]  /*47e0*/  IMAD.MOV.U32 R28, RZ, RZ, R7 ;  /* 0x000000ffff1c7224 */ /* 0x000fe400078e0007 */
[----:B------:R-:W-:-:S04]  /*47f0*/  IMAD.WIDE R22, R116, 0x2, R22 ;  /* 0x0000000274167825 */ /* 0x000fc800078e0216 */
[----:B------:R-:W-:-:S04]  /*4800*/  IMAD.WIDE R30, R116, 0x2, R30 ;  /* 0x00000002741e7825 */ /* 0x000fc800078e021e */
[----:B------:R-:W-:-:S04]  /*4810*/  IMAD.WIDE R24, R116, 0x2, R24 ;  /* 0x0000000274187825 */ /* 0x000fc800078e0218 */
[----:B------:R-:W-:-:S04]  /*4820*/  IMAD.WIDE R84, R116, 0x2, R84 ;  /* 0x0000000274547825 */ /* 0x000fc800078e0254 */
[----:B------:R-:W-:-:S04]  /*4830*/  IMAD.WIDE R26, R116, 0x2, R26 ;  /* 0x00000002741a7825 */ /* 0x000fc800078e021a */
[----:B------:R-:W-:Y:S01]  /*4840*/  IMAD.WIDE R20, R0, 0x2, R20 ;  /* 0x0000000200147825 */ /* 0x000fe200078e0214 */
[----:B------:R-:W-:Y:S06]  /*4850*/  BRA.U UP0, `(.L_x_1) ;  /* 0xffffffe1007c7547 */ /* 0x000fec000b83ffff */
[----:B------:R-:W-:Y:S02]  /*4860*/  F2FP.BF16.F32.PACK_AB R35, R35, R67 ;  /* 0x000000432323723e */ /* 0x000fe400000010ff */
[----:B------:R-:W-:Y:S02]  /*4870*/  F2FP.BF16.F32.PACK_AB R34, R34, R66 ;  /* 0x000000422222723e */ /* 0x000fe400000010ff */
[----:B------:R-:W-:Y:S02]  /*4880*/  F2FP.BF16.F32.PACK_AB R59, R63, R59 ;  /* 0x0000003b3f3b723e */ /* 0x000fe400000010ff */
[----:B------:R-:W-:Y:S02]  /*4890*/  F2FP.BF16.F32.PACK_AB R58, R62, R58 ;  /* 0x0000003a3e3a723e */ /* 0x000fe400000010ff */
[----:B------:R-:W-:Y:S02]  /*48a0*/  F2FP.BF16.F32.PACK_AB R33, R33, R65 ;  /* 0x000000412121723e */ /* 0x000fe400000010ff */
[----:B------:R-:W-:-:S02]  /*48b0*/  F2FP.BF16.F32.PACK_AB R32, R32, R64 ;  /* 0x000000402020723e */ /* 0x000fc400000010ff */
[----:B------:R-:W-:Y:S02]  /*48c0*/  F2FP.BF16.F32.PACK_AB R57, R61, R57 ;  /* 0x000000393d39723e */ /* 0x000fe400000010ff */
[----:B------:R-:W-:-:S07]  /*48d0*/  F2FP.BF16.F32.PACK_AB R56, R60, R56 ;  /* 0x000000383c38723e */ /* 0x000fce00000010ff */
.L_x_0:
[----:B------:R-:W2:Y:S01]  /*48e0*/  LDL.LU R8, [R1+0x48] ;  /* 0x0000480001087983 */ /* 0x000ea20000300800 */
[----:B------:R-:W2:Y:S03]  /*48f0*/  LDCU UR4, c[0x0][0x3b4] ;  /* 0x00007680ff0477ac */ /* 0x000ea60008000800 */
[----:B------:R-:W3:Y:S01]  /*4900*/  LDL.LU R19, [R1+0x8] ;  /* 0x0000080001137983 */ /* 0x000ee20000300800 */
[----:B------:R-:W1:Y:S01]  /*4910*/  LDCU.128 UR12, c[0x0][0x390] ;  /* 0x00007200ff0c77ac */ /* 0x000e620008000c00 */
[----:B------:R-:W4:Y:S02]  /*4920*/  S2R R7, SR_TID.X ;  /* 0x0000000000077919 */ /* 0x000f240000002100 */
[----:B----4-:R-:W-:Y:S01]  /*4930*/  SHF.R.S32.HI R2, RZ, 0x8, R7 ;  /* 0x00000008ff027819 */ /* 0x010fe20000011407 */
[C---:B------:R-:W-:Y:S01]  /*4940*/  IMAD.SHL.U32 R0, R7.reuse, 0x20, RZ ;  /* 0x0000002007007824 */ /* 0x040fe200078e00ff */
[C---:B------:R-:W-:Y:S01]  /*4950*/  LOP3.LUT R5, R7.reuse, 0x7f, RZ, 0xc0, !PT ;  /* 0x0000007f07057812 */ /* 0x040fe200078ec0ff */
[C---:B------:R-:W-:Y:S01]  /*4960*/  IMAD.SHL.U32 R4, R7.reuse, 0x200, RZ ;  /* 0x0000020007047824 */ /* 0x040fe200078e00ff */
[----:B------:R-:W-:Y:S01]  /*4970*/  SGXT R2, R2, 0x1 ;  /* 0x000000010202781a */ /* 0x000fe20000000200 */
[----:B------:R-:W-:Y:S01]  /*4980*/  IMAD.SHL.U32 R3, R7, 0x10, RZ ;  /* 0x0000001007037824 */ /* 0x000fe200078e00ff */
[----:B------:R-:W-:-:S02]  /*4990*/  LOP3.LUT R0, R0, 0x60, RZ, 0xc0, !PT ;  /* 0x0000006000007812 */ /* 0x000fc400078ec0ff */
[----:B------:R-:W-:Y:S02]  /*49a0*/  LOP3.LUT R2, R2, 0x2040, RZ, 0xc0, !PT ;  /* 0x0000204002027812 */ /* 0x000fe400078ec0ff */
[----:B------:R-:W-:Y:S02]  /*49b0*/  LOP3.LUT R4, R4, 0x3000, RZ, 0xc0, !PT ;  /* 0x0000300004047812 */ /* 0x000fe400078ec0ff */
[----:B------:R-:W-:Y:S02]  /*49c0*/  LOP3.LUT R0, R0, 0xe00, R3, 0xf8, !PT ;  /* 0x00000e0000007812 */ /* 0x000fe400078ef803 */
[----:B------:R-:W-:Y:S01]  /*49d0*/  LOP3.LUT R6, R7, 0x180, RZ, 0xc0, !PT ;  /* 0x0000018007067812 */ /* 0x000fe200078ec0ff */
[----:B------:R-:W-:Y:S01]  /*49e0*/  IMAD R5, R5, 0x4, R4 ;  /* 0x0000000405057824 */ /* 0x000fe200078e0204 */
[----:B------:R-:W-:Y:S02]  /*49f0*/  LOP3.LUT R3, R2, 0x1c, R7, 0xf8, !PT ;  /* 0x0000001c02037812 */ /* 0x000fe400078ef807 */
[----:B------:R-:W-:-:S02]  /*4a00*/  SHF.R.U32.HI R2, RZ, 0x2, R6 ;  /* 0x00000002ff027819 */ /* 0x000fc40000011606 */
[----:B------:R-:W-:Y:S01]  /*4a10*/  LOP3.LUT R3, R3, R0, RZ, 0x3c, !PT ;  /* 0x0000000003037212 */ /* 0x000fe200078e3cff */
[----:B------:R-:W-:Y:S01]  /*4a20*/  BAR.SYNC.DEFER_BLOCKING 0x0 ;  /* 0x0000000000007b1d */ /* 0x000fe20000010000 */
[----:B------:R-:W-:Y:S02]  /*4a30*/  LOP3.LUT R21, R5, R2, RZ, 0x3c, !PT ;  /* 0x0000000205157212 */ /* 0x000fe400078e3cff */
[----:B------:R-:W-:Y:S02]  /*4a40*/  LOP3.LUT R2, R3, 0x20, RZ, 0x3c, !PT ;  /* 0x0000002003027812 */ /* 0x000fe400078e3cff */
[----:B------:R-:W-:-:S04]  /*4a50*/  SHF.R.U32.HI R9, RZ, 0x6, R7 ;  /* 0x00000006ff097819 */ /* 0x000fc80000011607 */
[----:B------:R-:W-:Y:S01]  /*4a60*/  SGXT.U32 R9, R9, 0x3 ;  /* 0x000000030909781a */ /* 0x000fe20000000000 */
[----:B------:R-:W-:Y:S04]  /*4a70*/  STS [R3+UR5], R56 ;  /* 0x0000003803007988 */ /* 0x000fe80008000805 */
[----:B------:R-:W-:Y:S04]  /*4a80*/  STS [R3+UR5+0x100], R57 ;  /* 0x0001003903007988 */ /* 0x000fe80008000805 */
[----:B------:R-:W-:Y:S04]  /*4a90*/  STS [R3+UR5+0x80], R32 ;  /* 0x0000802003007988 */ /* 0x000fe80008000805 */
[----:B------:R3:W-:Y:S04]  /*4aa0*/  STS [R3+UR5+0x180], R33 ;  /* 0x0001802103007988 */ /* 0x0007e80008000805 */
[----:B------:R-:W-:Y:S04]  /*4ab0*/  STS [R2+UR5+0x1000], R58 ;  /* 0x0010003a02007988 */ /* 0x000fe80008000805 */
[----:B------:R-:W-:Y:S04]  /*4ac0*/  STS [R2+UR5+0x1100], R59 ;  /* 0x0011003b02007988 */ /* 0x000fe80008000805 */
[----:B------:R-:W-:Y:S04]  /*4ad0*/  STS [R2+UR5+0x1080], R34 ;  /* 0x0010802202007988 */ /* 0x000fe80008000805 */
[----:B------:R4:W-:Y:S01]  /*4ae0*/  STS [R2+UR5+0x1180], R35 ;  /* 0x0011802302007988 */ /* 0x0009e20008000805 */
[----:B------:R-:W-:Y:S06]  /*4af0*/  BAR.SYNC.DEFER_BLOCKING 0x0 ;  /* 0x0000000000007b1d */ /* 0x000fec0000010000 */
[----:B------:R-:W5:Y:S04]  /*4b00*/  LDS R23, [R21+UR5] ;  /* 0x0000000515177984 */ /* 0x000f680008000800 */
[----:B------:R-:W0:Y:S04]  /*4b10*/  LDS R25, [R21+UR5+0x200] ;  /* 0x0002000515197984 */ /* 0x000e280008000800 */
[----:B------:R-:W0:Y:S04]  /*4b20*/  LDS R27, [R21+UR5+0x400] ;  /* 0x00040005151b7984 */ /* 0x000e280008000800 */
[----:B------:R-:W0:Y:S04]  /*4b30*/  LDS R29, [R21+UR5+0x600] ;  /* 0x00060005151d7984 */ /* 0x000e280008000800 */
[----:B------:R-:W0:Y:S04]  /*4b40*/  LDS R31, [R21+UR5+0x800] ;  /* 0x00080005151f7984 */ /* 0x000e280008000800 */
[----:B------:R-:W0:Y:S04]  /*4b50*/  LDS R33, [R21+UR5+0xa00] ;  /* 0x000a000515217984 */ /* 0x000e280008000800 */
[----:B------:R-:W0:Y:S04]  /*4b60*/  LDS R35, [R21+UR5+0xc00] ;  /* 0x000c000515237984 */ /* 0x000e280008000800 */
[----:B------:R-:W0:Y:S01]  /*4b70*/  LDS R37, [R21+UR5+0xe00] ;  /* 0x000e000515257984 */ /* 0x000e220008000800 */
[C---:B--2---:R-:W-:Y:S01]  /*4b80*/  IMAD R0, R8.reuse, UR4, RZ ;  /* 0x0000000408007c24 */ /* 0x044fe2000f8e02ff */
[----:B------:R-:W2:Y:S01]  /*4b90*/  LDCU UR4, c[0x0][0x3b8] ;  /* 0x00007700ff0477ac */ /* 0x000ea20008000800 */
[----:B-1----:R-:W-:-:S02]  /*4ba0*/  ISETP.GE.AND P0, PT, R8, UR14, PT ;  /* 0x0000000e08007c0c */ /* 0x002fc4000bf06270 */
[C---:B---3--:R-:W-:Y:S02]  /*4bb0*/  LOP3.LUT R3, R19.reuse, R9, RZ, 0xfc, !PT ;  /* 0x0000000913037212 */ /* 0x048fe400078efcff */
[C---:B------:R-:W-:Y:S02]  /*4bc0*/  LEA R22, P1, R0.reuse, UR12, 0x1 ;  /* 0x0000000c00167c11 */ /* 0x040fe4000f8208ff */
[----:B----4-:R-:W-:Y:S02]  /*4bd0*/  LOP3.LUT R2, R19, 0x8, R9, 0xfe, !PT ;  /* 0x0000000813027812 */ /* 0x010fe400078efe09 */
[----:B------:R-:W-:Y:S02]  /*4be0*/  LEA.HI.X.SX32 R24, R0, UR13, 0x1, P1 ;  /* 0x0000000d00187c11 */ /* 0x000fe400088f0eff */
[----:B------:R-:W-:Y:S02]  /*4bf0*/  ISETP.LT.AND P1, PT, R3, UR15, !P0 ;  /* 0x0000000f03007c0c */ /* 0x000fe4000c721270 */
[----:B------:R-:W-:-:S02]  /*4c00*/  ISETP.LT.AND P4, PT, R2, UR15, !P0 ;  /* 0x0000000f02007c0c */ /* 0x000fc4000c781270 */
[C-C-:B------:R-:W-:Y:S02]  /*4c10*/  LOP3.LUT R0, R19.reuse, 0x78, R9.reuse, 0xfe, !PT ;  /* 0x0000007813007812 */ /* 0x140fe400078efe09 */
[--C-:B------:R-:W-:Y:S01]  /*4c20*/  LOP3.LUT R13, R19, 0x70, R9.reuse, 0xfe, !PT ;  /* 0x00000070130d7812 */ /* 0x100fe200078efe09 */
[----:B--2---:R-:W-:Y:S01]  /*4c30*/  IMAD R3, R3, UR4, RZ ;  /* 0x0000000403037c24 */ /* 0x004fe2000f8e02ff */
[C-C-:B0-----:R-:W-:Y:S01]  /*4c40*/  LOP3.LUT R12, R19.reuse, 0x68, R9.reuse, 0xfe, !PT ;  /* 0x00000068130c7812 */ /* 0x141fe200078efe09 */
[----:B------:R-:W-:Y:S01]  /*4c50*/  IMAD R5, R2, UR4, RZ ;  /* 0x0000000402057c24 */ /* 0x000fe2000f8e02ff */
[--C-:B------:R-:W-:Y:S02]  /*4c60*/  LOP3.LUT R14, R19, 0x60, R9.reuse, 0xfe, !PT ;  /* 0x00000060130e7812 */ /* 0x100fe400078efe09 */
[----:B------:R-:W-:Y:S02]  /*4c70*/  LEA R2, P2, R3, R22, 0x1 ;  /* 0x0000001603027211 */ /* 0x000fe400078408ff */
[----:B------:R-:W-:-:S02]  /*4c80*/  LOP3.LUT R15, R19, 0x58, R9, 0xfe, !PT ;  /* 0x00000058130f7812 */ /* 0x000fc400078efe09 */
[C-C-:B------:R-:W-:Y:S02]  /*4c90*/  LOP3.LUT R16, R19.reuse, 0x50, R9.reuse, 0xfe, !PT ;  /* 0x0000005013107812 */ /* 0x140fe400078efe09 */
[C-C-:B------:R-:W-:Y:S02]  /*4ca0*/  LOP3.LUT R17, R19.reuse, 0x48, R9.reuse, 0xfe, !PT ;  /* 0x0000004813117812 */ /* 0x140fe400078efe09 */
[C-C-:B------:R-:W-:Y:S02]  /*4cb0*/  LOP3.LUT R18, R19.reuse, 0x40, R9.reuse, 0xfe, !PT ;  /* 0x0000004013127812 */ /* 0x140fe400078efe09 */
[C-C-:B------:R-:W-:Y:S02]  /*4cc0*/  LOP3.LUT R11, R19.reuse, 0x38, R9.reuse, 0xfe, !PT ;  /* 0x00000038130b7812 */ /* 0x140fe400078efe09 */
[C-C-:B------:R-:W-:Y:S02]  /*4cd0*/  LOP3.LUT R10, R19.reuse, 0x30, R9.reuse, 0xfe, !PT ;  /* 0x00000030130a7812 */ /* 0x140fe400078efe09 */
[----:B------:R-:W-:-:S02]  /*4ce0*/  LOP3.LUT R8, R19, 0x28, R9, 0xfe, !PT ;  /* 0x0000002813087812 */ /* 0x000fc400078efe09 */
[----:B------:R-:W-:Y:S02]  /*4cf0*/  LEA R4, P3, R5, R22, 0x1 ;  /* 0x0000001605047211 */ /* 0x000fe400078608ff */
[C-C-:B------:R-:W-:Y:S02]  /*4d00*/  LOP3.LUT R7, R19.reuse, 0x20, R9.reuse, 0xfe, !PT ;  /* 0x0000002013077812 */ /* 0x140fe400078efe09 */
[C-C-:B------:R-:W-:Y:S02]  /*4d10*/  LOP3.LUT R6, R19.reuse, 0x18, R9.reuse, 0xfe, !PT ;  /* 0x0000001813067812 */ /* 0x140fe400078efe09 */
[----:B------:R-:W-:Y:S01]  /*4d20*/  LOP3.LUT R9, R19, 0x10, R9, 0xfe, !PT ;  /* 0x0000001013097812 */ /* 0x000fe200078efe09 */
[----:B------:R-:W-:Y:S01]  /*4d30*/  IMAD R20, R7, UR4, RZ ;  /* 0x0000000407147c24 */ /* 0x000fe2000f8e02ff */
[-C--:B------:R-:W-:Y:S01]  /*4d40*/  LEA.HI.X.SX32 R3, R3, R24.reuse, 0x1, P2 ;  /* 0x0000001803037211 */ /* 0x080fe200010f0eff */
[----:B------:R-:W-:Y:S01]  /*4d50*/  IMAD R19, R6, UR4, RZ ;  /* 0x0000000406137c24 */ /* 0x000fe2000f8e02ff */
[----:B------:R-:W-:-:S02]  /*4d60*/  LEA.HI.X.SX32 R5, R5, R24, 0x1, P3 ;  /* 0x0000001805057211 */ /* 0x000fc400018f0eff */
[C---:B------:R-:W-:Y:S01]  /*4d70*/  ISETP.LT.AND P3, PT, R9.reuse, UR15, !P0 ;  /* 0x0000000f09007c0c */ /* 0x040fe2000c761270 */
[----:B------:R-:W-:Y:S01]  /*4d80*/  IMAD R9, R9, UR4, RZ ;  /* 0x0000000409097c24 */ /* 0x000fe2000f8e02ff */
[----:B-----5:R0:W-:Y:S01]  /*4d90*/  @P1 STG.E.U16 desc[UR8][R2.64], R23 ;  /* 0x0000001702001986 */ /* 0x0201e2000c101508 */
[----:B------:R-:W-:-:S03]  /*4da0*/  ISETP.LT.AND P1, PT, R7, UR15, !P0 ;  /* 0x0000000f07007c0c */ /* 0x000fc6000c721270 */
[----:B------:R1:W-:Y:S01]  /*4db0*/  @P4 STG.E.U16 desc[UR8][R4.64], R25 ;  /* 0x0000001904004986 */ /* 0x0003e2000c101508 */
[----:B------:R-:W-:Y:S02]  /*4dc0*/  ISETP.LT.AND P4, PT, R6, UR15, !P0 ;  /* 0x0000000f06007c0c */ /* 0x000fe4000c781270 */
[----:B------:R-:W-:-:S04]  /*4dd0*/  LEA R6, P2, R9, R22, 0x1 ;  /* 0x0000001609067211 */ /* 0x000fc800078408ff */
[----:B------:R-:W-:Y:S01]  /*4de0*/  LEA.HI.X.SX32 R7, R9, R24, 0x1, P2 ;  /* 0x0000001809077211 */ /* 0x000fe200010f0eff */
[C---:B------:R-:W-:Y:S01]  /*4df0*/  IMAD R9, R8.reuse, UR4, RZ ;  /* 0x0000000408097c24 */ /* 0x040fe2000f8e02ff */
[----:B------:R-:W-:Y:S02]  /*4e00*/  ISETP.LT.AND P2, PT, R8, UR15, !P0 ;  /* 0x0000000f08007c0c */ /* 0x000fe4000c741270 */
[-C--:B0-----:R-:W-:Y:S01]  /*4e10*/  LEA R2, P5, R19, R22.reuse, 0x1 ;  /* 0x0000001613027211 */ /* 0x081fe200078a08ff */
[----:B------:R0:W-:Y:S01]  /*4e20*/  @P3 STG.E.U16 desc[UR8][R6.64], R27 ;  /* 0x0000001b06003986 */ /* 0x0001e2000c101508 */
[-C--:B------:R-:W-:Y:S02]  /*4e30*/  LEA R8, P3, R9, R22.reuse, 0x1 ;  /* 0x0000001609087211 */ /* 0x080fe400078608ff */
[----:B-1----:R-:W-:Y:S02]  /*4e40*/  LEA R4, P6, R20, R22, 0x1 ;  /* 0x0000001614047211 */ /* 0x002fe400078c08ff */
[-C--:B------:R-:W-:Y:S01]  /*4e50*/  LEA.HI.X.SX32 R3, R19, R24.reuse, 0x1, P5 ;  /* 0x0000001813037211 */ /* 0x080fe200028f0eff */
[----:B------:R-:W-:Y:S01]  /*4e60*/  IMAD R19, R10, UR4, RZ ;  /* 0x000000040a137c24 */ /* 0x000fe2000f8e02ff */
[----:B------:R-:W-:-:S02]  /*4e70*/  LEA.HI.X.SX32 R9, R9, R24, 0x1, P3 ;  /* 0x0000001809097211 */ /* 0x000fc400018f0eff */
[----:B------:R-:W-:Y:S01]  /*4e80*/  LEA.HI.X.SX32 R5, R20, R24, 0x1, P6 ;  /* 0x0000001814057211 */ /* 0x000fe200030f0eff */
[----:B------:R1:W-:Y:S01]  /*4e90*/  @P4 STG.E.U16 desc[UR8][R2.64], R29 ;  /* 0x0000001d02004986 */ /* 0x0003e2000c101508 */
[----:B------:R-:W-:Y:S01]  /*4ea0*/  ISETP.LT.AND P3, PT, R10, UR15, !P0 ;  /* 0x0000000f0a007c0c */ /* 0x000fe2000c761270 */
[----:B0-----:R-:W-:Y:S01]  /*4eb0*/  IMAD R7, R11, UR4, RZ ;  /* 0x000000040b077c24 */ /* 0x001fe2000f8e02ff */
[----:B------:R-:W-:Y:S01]  /*4ec0*/  LEA R10, P4, R19, R22, 0x1 ;  /* 0x00000016130a7211 */ /* 0x000fe200078808ff */
[----:B------:R0:W-:Y:S01]  /*4ed0*/  @P1 STG.E.U16 desc[UR8][R4.64], R31 ;  /* 0x0000001f04001986 */ /* 0x0001e2000c101508 */
[C---:B------:R-:W-:Y:S01]  /*4ee0*/  ISETP.LT.AND P1, PT, R18.reuse, UR15, !P0 ;  /* 0x0000000f12007c0c */ /* 0x040fe2000c721270 */
[----:B------:R-:W-:Y:S01]  /*4ef0*/  IMAD R18, R18, UR4, RZ ;  /* 0x0000000412127c24 */ /* 0x000fe2000f8e02ff */
[----:B------:R-:W-:Y:S01]  /*4f00*/  PRMT R23, R23, 0x7632, R23 ;  /* 0x0000763217177816 */ /* 0x000fe20000000017 */
[----:B------:R2:W-:Y:S01]  /*4f10*/  @P2 STG.E.U16 desc[UR8][R8.64], R33 ;  /* 0x0000002108002986 */ /* 0x0005e2000c101508 */
[----:B------:R-:W-:-:S02]  /*4f20*/  ISETP.LT.AND P2, PT, R11, UR15, !P0 ;  /* 0x0000000f0b007c0c */ /* 0x000fc4000c741270 */
[----:B------:R-:W-:Y:S02]  /*4f30*/  LEA.HI.X.SX32 R11, R19, R24, 0x1, P4 ;  /* 0x00000018130b7211 */ /* 0x000fe400020f0eff */
[C---:B------:R-:W-:Y:S01]  /*4f40*/  ISETP.LT.AND P4, PT, R17.reuse, UR15, !P0 ;  /* 0x0000000f11007c0c */ /* 0x040fe2000c781270 */
[----:B------:R-:W-:Y:S01]  /*4f50*/  IMAD R17, R17, UR4, RZ ;  /* 0x0000000411117c24 */ /* 0x000fe2000f8e02ff */
[-C--:B-1----:R-:W-:Y:S01]  /*4f60*/  LEA R2, P5, R7, R22.reuse, 0x1 ;  /* 0x0000001607027211 */ /* 0x082fe200078a08ff */
[----:B------:R1:W-:Y:S01]  /*4f70*/  @P3 STG.E.U16 desc[UR8][R10.64], R35 ;  /* 0x000000230a003986 */ /* 0x0003e2000c101508 */
[-C--:B0-----:R-:W-:Y:S02]  /*4f80*/  LEA R4, P3, R18, R22.reuse, 0x1 ;  /* 0x0000001612047211 */ /* 0x081fe400078608ff */
[----:B------:R-:W-:Y:S01]  /*4f90*/  LEA R6, P6, R17, R22, 0x1 ;  /* 0x0000001611067211 */ /* 0x000fe200078c08ff */
[----:B--2---:R-:W-:Y:S01]  /*4fa0*/  IMAD R9, R12, UR4, RZ ;  /* 0x000000040c097c24 */ /* 0x004fe2000f8e02ff */
[----:B------:R-:W-:-:S02]  /*4fb0*/  LEA.HI.X.SX32 R3, R7, R24, 0x1, P5 ;  /* 0x0000001807037211 */ /* 0x000fc400028f0eff */
[-C--:B------:R-:W-:Y:S02]  /*4fc0*/  LEA.HI.X.SX32 R5, R18, R24.reuse, 0x1, P3 ;  /* 0x0000001812057211 */ /* 0x080fe400018f0eff */
[----:B------:R-:W-:Y:S01]  /*4fd0*/  PRMT R25, R25, 0x7632, R25 ;  /* 0x0000763219197816 */ /* 0x000fe20000000019 */
[----:B------:R0:W-:Y:S01]  /*4fe0*/  @P2 STG.E.U16 desc[UR8][R2.64], R37 ;  /* 0x0000002502002986 */ /* 0x0001e2000c101508 */
[----:B------:R-:W-:Y:S01]  /*4ff0*/  LEA.HI.X.SX32 R7, R17, R24, 0x1, P6 ;  /* 0x0000001811077211 */ /* 0x000fe200030f0eff */
[----:B-1----:R-:W-:Y:S01]  /*5000*/  IMAD R11, R13, UR4, RZ ;  /* 0x000000040d0b7c24 */ /* 0x002fe2000f8e02ff */
[C---:B------:R-:W-:Y:S01]  /*5010*/  ISETP.LT.AND P3, PT, R14.reuse, UR15, !P0 ;  /* 0x0000000f0e007c0c */ /* 0x040fe2000c761270 */
[----:B------:R1:W-:Y:S01]  /*5020*/  @P1 STG.E.U16 desc[UR8][R4.64], R23 ;  /* 0x0000001704001986 */ /* 0x0003e2000c101508 */
[----:B------:R-:W-:Y:S01]  /*5030*/  IMAD R14, R14, UR4, RZ ;  /* 0x000000040e0e7c24 */ /* 0x000fe2000f8e02ff */
[C---:B------:R-:W-:Y:S01]  /*5040*/  ISETP.LT.AND P5, PT, R16.reuse, UR15, !P0 ;  /* 0x0000000f10007c0c */ /* 0x040fe2000c7a1270 */
[----:B------:R-:W-:Y:S01]  /*5050*/  IMAD R16, R16, UR4, RZ ;  /* 0x0000000410107c24 */ /* 0x000fe2000f8e02ff */
[----:B------:R2:W-:Y:S01]  /*5060*/  @P4 STG.E.U16 desc[UR8][R6.64], R25 ;  /* 0x0000001906004986 */ /* 0x0005e2000c101508 */
[C---:B------:R-:W-:Y:S01]  /*5070*/  ISETP.LT.AND P4, PT, R15.reuse, UR15, !P0 ;  /* 0x0000000f0f007c0c */ /* 0x040fe2000c781270 */
[----:B------:R-:W-:Y:S01]  /*5080*/  IMAD R15, R15, UR4, RZ ;  /* 0x000000040f0f7c24 */ /* 0x000fe2000f8e02ff */
[----:B------:R-:W-:Y:S01]  /*5090*/  PRMT R27, R27, 0x7632, R27 ;  /* 0x000076321b1b7816 */ /* 0x000fe2000000001b */
[----:B------:R-:W-:Y:S01]  /*50a0*/  IMAD R17, R0, UR4, RZ ;  /* 0x0000000400117c24 */ /* 0x000fe2000f8e02ff */
[----:B0-----:R-:W-:-:S02]  /*50b0*/  LEA R2, P6, R16, R22, 0x1 ;  /* 0x0000001610027211 */ /* 0x001fc400078c08ff */
[----:B------:R-:W-:Y:S02]  /*50c0*/  PRMT R29, R29, 0x7632, R29 ;  /* 0x000076321d1d7816 */ /* 0x000fe4000000001d */
[C---:B-1----:R-:W-:Y:S02]  /*50d0*/  LEA R4, P1, R15.reuse, R22, 0x1 ;  /* 0x000000160f047211 */ /* 0x042fe400078208ff */
[----:B------:R-:W-:Y:S02]  /*50e0*/  LEA.HI.X.SX32 R3, R16, R24, 0x1, P6 ;  /* 0x0000001810037211 */ /* 0x000fe400030f0eff */
[----:B--2---:R-:W-:Y:S02]  /*50f0*/  LEA R6, P2, R14, R22, 0x1 ;  /* 0x000000160e067211 */ /* 0x004fe400078408ff */
[----:B------:R-:W-:Y:S01]  /*5100*/  LEA.HI.X.SX32 R5, R15, R24, 0x1, P1 ;  /* 0x000000180f057211 */ /* 0x000fe200008f0eff */
[----:B------:R0:W-:Y:S01]  /*5110*/  @P5 STG.E.U16 desc[UR8][R2.64], R27 ;  /* 0x0000001b02005986 */ /* 0x0001e2000c101508 */
[----:B------:R-:W-:-:S02]  /*5120*/  LEA R10, P1, R11, R22, 0x1 ;  /* 0x000000160b0a7211 */ /* 0x000fc400078208ff */
[-C--:B------:R-:W-:Y:S01]  /*5130*/  LEA.HI.X.SX32 R7, R14, R24.reuse, 0x1, P2 ;  /* 0x000000180e077211 */ /* 0x080fe200010f0eff */
[----:B------:R1:W-:Y:S01]  /*5140*/  @P4 STG.E.U16 desc[UR8][R4.64], R29 ;  /* 0x0000001d04004986 */ /* 0x0003e2000c101508 */
[----:B------:R-:W-:Y:S02]  /*5150*/  ISETP.LT.AND P2, PT, R12, UR15, !P0 ;  /* 0x0000000f0c007c0c */ /* 0x000fe4000c741270 */
[----:B------:R-:W-:Y:S02]  /*5160*/  LEA.HI.X.SX32 R11, R11, R24, 0x1, P1 ;  /* 0x000000180b0b7211 */ /* 0x000fe400008f0eff */
[----:B------:R-:W-:Y:S02]  /*5170*/  ISETP.LT.AND P1, PT, R13, UR15, !P0 ;  /* 0x0000000f0d007c0c */ /* 0x000fe4000c721270 */
[----:B------:R-:W-:Y:S02]  /*5180*/  ISETP.LT.AND P0, PT, R0, UR15, !P0 ;  /* 0x0000000f00007c0c */ /* 0x000fe4000c701270 */
[----:B------:R-:W-:-:S02]  /*5190*/  LEA R8, P6, R9, R22, 0x1 ;  /* 0x0000001609087211 */ /* 0x000fc400078c08ff */
[----:B0-----:R-:W-:Y:S02]  /*51a0*/  PRMT R3, R31, 0x7632, R3 ;  /* 0x000076321f037816 */ /* 0x001fe40000000003 */
[----:B------:R-:W-:Y:S02]  /*51b0*/  LEA.HI.X.SX32 R9, R9, R24, 0x1, P6 ;  /* 0x0000001809097211 */ /* 0x000fe400030f0eff */
[----:B------:R-:W-:Y:S01]  /*51c0*/  PRMT R33, R33, 0x7632, R33 ;  /* 0x0000763221217816 */ /* 0x000fe20000000021 */
[----:B------:R0:W-:Y:S01]  /*51d0*/  @P3 STG.E.U16 desc[UR8][R6.64], R3 ;  /* 0x0000000306003986 */ /* 0x0001e2000c101508 */
[----:B-1----:R-:W-:Y:S02]  /*51e0*/  PRMT R5, R35, 0x7632, R5 ;  /* 0x0000763223057816 */ /* 0x002fe40000000005 */
[C---:B------:R-:W-:Y:S01]  /*51f0*/  LEA R12, P6, R17.reuse, R22, 0x1 ;  /* 0x00000016110c7211 */ /* 0x040fe200078c08ff */
[----:B------:R0:W-:Y:S03]  /*5200*/  @P2 STG.E.U16 desc[UR8][R8.64], R33 ;  /* 0x0000002108002986 */ /* 0x0001e6000c101508 */
[----:B------:R-:W-:Y:S01]  /*5210*/  LEA.HI.X.SX32 R13, R17, R24, 0x1, P6 ;  /* 0x00000018110d7211 */ /* 0x000fe200030f0eff */
[----:B------:R0:W-:Y:S01]  /*5220*/  @P1 STG.E.U16 desc[UR8][R10.64], R5 ;  /* 0x000000050a001986 */ /* 0x0001e2000c101508 */
[----:B------:R-:W-:Y:S07]  /*5230*/  @!P0 EXIT ;  /* 0x000000000000894d */ /* 0x000fee0003800000 */
[----:B0-----:R-:W-:-:S05]  /*5240*/  PRMT R6, R37, 0x7632, R6 ;  /* 0x0000763225067816 */ /* 0x001fca0000000006 */
[----:B------:R-:W-:Y:S01]  /*5250*/  STG.E.U16 desc[UR8][R12.64], R6 ;  /* 0x000000060c007986 */ /* 0x000fe2000c101508 */
[----:B------:R-:W-:Y:S05]  /*5260*/  EXIT ;  /* 0x000000000000794d */ /* 0x000fea0003800000 */
.L_x_2:
[----:B------:R-:W-:-:S00]  /*5270*/  BRA `(.L_x_2) ;  /* 0xfffffffc00fc7947 */ /* 0x000fc0000383ffff */
[----:B------:R-:W-:-:S00]  /*5280*/  NOP ;  /* 0x0000000000007918 */ /* 0x000fc00000000000 */
[----:B------:R-:W-:-:S00]  /*5290*/  NOP ;  /* 0x0000000000007918 */ /* 0x000fc00000000000 */
[----:B------:R-:W-:-:S00]  /*52a0*/  NOP ;  /* 0x0000000000007918 */ /* 0x000fc00000000000 */
[----:B------:R-:W-:-:S00]  /*52b0*/  NOP ;  /* 0x0000000000007918 */ /* 0x000fc00000000000 */
[----:B------:R-:W-:-:S00]  /*52c0*/  NOP ;  /* 0x0000000000007918 */ /* 0x000fc00000000000 */
[----:B------:R-:W-:-:S00]  /*52d0*/  NOP ;  /* 0x0000000000007918 */ /* 0x000fc00000000000 */
[----:B------:R-:W-:-:S00]  /*52e0*/  NOP ;  /* 0x0000000000007918 */ /* 0x000fc00000000000 */
[----:B------:R-:W-:-:S00]  /*52f0*/  NOP ;  /* 0x0000000000007918 */ /* 0x000fc00000000000 */
.L_x_3:


//--------------------- .nv.shared.matmul_kernel  --------------------------
	.section	.nv.shared.matmul_kernel,"aw",@nobits
	.sectionflags	@""
	.align	16
	.zero		1024


//--------------------- .nv.shared.reserved.0     --------------------------
	.section	.nv.shared.reserved.0,"aw",@nobits
	.weak		__nv_reservedSMEM_offset_0_alias
	.size		__nv_reservedSMEM_offset_0_alias, 0, 64
	.other		__nv_reservedSMEM_offset_0_alias,@"STO_CUDA_RESERVED_SHARED STV_DEFAULT"
__nv_reservedSMEM_offset_0_alias:
	.zero		0
	.zero		64


//--------------------- .nv.constant0.matmul_kernel --------------------------
	.section	.nv.constant0.matmul_kernel,"a",@progbits
	.sectionflags	@""
	.align	4
.nv.constant0.matmul_kernel:
	.zero		976


//--------------------- SYMBOLS --------------------------

	.type		.nv.reservedSmem.offset0,@object
	.size		.nv.reservedSmem.offset0,0x4
	.type		.nv.reservedSmem.cap,@object
	.size		.nv.reservedSmem.cap,0x4
